//
// Generated by NVIDIA NVVM Compiler
//
// Compiler Build ID: CL-36424714
// Cuda compilation tools, release 13.0, V13.0.88
// Based on NVVM 20.0.0
//

.version 9.0
.target sm_100
.address_size 64

	// .globl	_Z12modup_kernelP9uint128_tPmiiiiS1_S1_S1_iii
.extern .func  (.param .b32 func_retval0) vprintf
(
	.param .b64 vprintf_param_0,
	.param .b64 vprintf_param_1
)
;
.global .align 1 .b8 $str[6] = {37, 108, 108, 100, 44};

.visible .entry _Z12modup_kernelP9uint128_tPmiiiiS1_S1_S1_iii(
	.param .u64 .ptr .align 1 _Z12modup_kernelP9uint128_tPmiiiiS1_S1_S1_iii_param_0,
	.param .u64 .ptr .align 1 _Z12modup_kernelP9uint128_tPmiiiiS1_S1_S1_iii_param_1,
	.param .u32 _Z12modup_kernelP9uint128_tPmiiiiS1_S1_S1_iii_param_2,
	.param .u32 _Z12modup_kernelP9uint128_tPmiiiiS1_S1_S1_iii_param_3,
	.param .u32 _Z12modup_kernelP9uint128_tPmiiiiS1_S1_S1_iii_param_4,
	.param .u32 _Z12modup_kernelP9uint128_tPmiiiiS1_S1_S1_iii_param_5,
	.param .u64 .ptr .align 1 _Z12modup_kernelP9uint128_tPmiiiiS1_S1_S1_iii_param_6,
	.param .u64 .ptr .align 1 _Z12modup_kernelP9uint128_tPmiiiiS1_S1_S1_iii_param_7,
	.param .u64 .ptr .align 1 _Z12modup_kernelP9uint128_tPmiiiiS1_S1_S1_iii_param_8,
	.param .u32 _Z12modup_kernelP9uint128_tPmiiiiS1_S1_S1_iii_param_9,
	.param .u32 _Z12modup_kernelP9uint128_tPmiiiiS1_S1_S1_iii_param_10,
	.param .u32 _Z12modup_kernelP9uint128_tPmiiiiS1_S1_S1_iii_param_11
)
{
	.reg .pred 	%p<27>;
	.reg .b16 	%rs<4>;
	.reg .b32 	%r<305>;
	.reg .b32 	%f<3>;
	.reg .b64 	%rd<223>;

	ld.param.u64 	%rd8, [_Z12modup_kernelP9uint128_tPmiiiiS1_S1_S1_iii_param_0];
	ld.param.u32 	%r68, [_Z12modup_kernelP9uint128_tPmiiiiS1_S1_S1_iii_param_3];
	ld.param.u32 	%r69, [_Z12modup_kernelP9uint128_tPmiiiiS1_S1_S1_iii_param_4];
	ld.param.u32 	%r70, [_Z12modup_kernelP9uint128_tPmiiiiS1_S1_S1_iii_param_5];
	ld.param.u64 	%rd7, [_Z12modup_kernelP9uint128_tPmiiiiS1_S1_S1_iii_param_7];
	ld.param.u64 	%rd9, [_Z12modup_kernelP9uint128_tPmiiiiS1_S1_S1_iii_param_8];
	ld.param.u32 	%r71, [_Z12modup_kernelP9uint128_tPmiiiiS1_S1_S1_iii_param_9];
	ld.param.u32 	%r72, [_Z12modup_kernelP9uint128_tPmiiiiS1_S1_S1_iii_param_10];
	ld.param.u32 	%r73, [_Z12modup_kernelP9uint128_tPmiiiiS1_S1_S1_iii_param_11];
	cvta.to.global.u64 	%rd1, %rd8;
	cvta.to.global.u64 	%rd2, %rd9;
	mov.u32 	%r74, %tid.x;
	mov.u32 	%r75, %ntid.x;
	mov.u32 	%r76, %ctaid.x;
	mad.lo.s32 	%r77, %r75, %r76, %r74;
	rem.s32 	%r1, %r77, %r69;
	setp.lt.s32 	%p3, %r73, 1;
	@%p3 bra 	$L__BB0_23;
	mul.lo.s32 	%r79, %r73, %r71;
	add.s32 	%r80, %r73, %r79;
	add.s32 	%r81, %r80, -1;
	mul.lo.s32 	%r2, %r81, %r73;
	add.s32 	%r82, %r68, -1;
	mul.lo.s32 	%r83, %r72, %r82;
	mad.lo.s32 	%r3, %r83, %r73, %r79;
	and.b32  	%r4, %r70, 7;
	and.b32  	%r5, %r70, 3;
	and.b32  	%r6, %r70, 2147483640;
	and.b32  	%r7, %r70, 1;
	cvta.to.global.u64 	%rd3, %rd7;
	mov.b32 	%r282, 0;
$L__BB0_2:
	ld.param.u64 	%rd222, [_Z12modup_kernelP9uint128_tPmiiiiS1_S1_S1_iii_param_6];
	ld.param.u32 	%r281, [_Z12modup_kernelP9uint128_tPmiiiiS1_S1_S1_iii_param_2];
	ld.param.u64 	%rd221, [_Z12modup_kernelP9uint128_tPmiiiiS1_S1_S1_iii_param_1];
	add.s32 	%r124, %r282, %r281;
	mad.lo.s32 	%r125, %r124, %r69, %r1;
	cvta.to.global.u64 	%rd10, %rd221;
	mul.wide.s32 	%rd11, %r125, 8;
	add.s64 	%rd12, %rd10, %rd11;
	ld.global.u64 	%rd13, [%rd12];
	add.s32 	%r126, %r282, %r2;
	cvta.to.global.u64 	%rd14, %rd222;
	mul.wide.s32 	%rd15, %r126, 8;
	add.s64 	%rd16, %rd14, %rd15;
	ld.global.u64 	%rd17, [%rd16];
	mul.wide.s32 	%rd18, %r124, 8;
	add.s64 	%rd19, %rd3, %rd18;
	ld.global.u64 	%rd20, [%rd19];
	mul.lo.s64 	%rd21, %rd17, %rd13;
	cvt.u32.u64 	%r127, %rd21;
	{ .reg .b32 tmp; mov.b64 {tmp, %r128}, %rd21; }
	mul.hi.u64 	%rd22, %rd17, %rd13;
	cvt.u32.u64 	%r129, %rd22;
	{ .reg .b32 tmp; mov.b64 {tmp, %r130}, %rd22; }
	shr.u64 	%rd23, %rd20, 32;
	setp.lt.u64 	%p4, %rd20, 4294967296;
	selp.b64 	%rd24, %rd20, %rd23, %p4;
	cvt.u32.u64 	%r131, %rd24;
	max.u64 	%rd25, %rd20, 4294967296;
	cvt.u32.u64 	%r132, %rd25;
	selp.b32 	%r133, 96, 64, %p4;
	clz.b32 	%r9, %r131;
	add.s32 	%r10, %r9, %r133;
	shf.l.wrap.b32 	%r119, %r132, %r131, %r9;
	and.b32  	%r134, %r9, 31;
	shl.b32 	%r116, %r132, %r134;
	shl.b32 	%r288, %r127, %r134;
	shf.l.wrap.b32 	%r287, %r127, %r128, %r9;
	shf.l.wrap.b32 	%r286, %r128, %r129, %r9;
	shf.l.wrap.b32 	%r285, %r129, %r130, %r9;
	mov.b32 	%r283, 0;
	shf.l.wrap.b32 	%r284, %r130, %r283, %r9;
	neg.s32 	%r135, %r119;
	cvt.u64.u32 	%rd26, %r135;
	shl.b64 	%rd27, %rd26, 32;
	cvt.u64.u32 	%rd28, %r116;
	mov.b32 	%r136, 17185;
	mov.b32 	%r137, 63;
	prmt.b32 	%r138, %r119, %r137, %r136;
	mov.b32 	%f1, %r138;
	rcp.approx.f32 	%f2, %f1;
	mov.b32 	%r139, %f2;
	shl.b32 	%r140, %r139, 9;
	add.s32 	%r85, %r140, -512;
	mul.hi.u32 	%r141, %r85, %r116;
	cvt.u64.u32 	%rd29, %r141;
	mul.wide.u32 	%rd30, %r119, %r85;
	add.s64 	%rd31, %rd30, %rd28;
	add.s64 	%rd32, %rd31, %rd29;
	sub.s64 	%rd33, %rd27, %rd32;
	cvt.u32.u64 	%r101, %rd33;
	{ .reg .b32 tmp; mov.b64 {tmp, %r104}, %rd33; }
	setp.gt.s64 	%p5, %rd33, -1;
	selp.b32 	%r110, %r85, 0, %p5;
	shr.u64 	%rd34, %rd33, 63;
	cvt.u32.u64 	%r142, %rd34;
	xor.b32  	%r113, %r142, 1;
	mov.b32 	%r87, -2147483648;
	// begin inline asm
	mad.hi.cc.u32 %r84,%r85,%r101,%r87;
	// end inline asm
	// begin inline asm
	addc.u32 %r88,%r283,%r283;
	// end inline asm
	// begin inline asm
	mad.lo.cc.u32 %r91,%r85,%r104,%r84;
	// end inline asm
	// begin inline asm
	madc.hi.u32 %r95,%r85,%r104,%r88;
	// end inline asm
	// begin inline asm
	add.cc.u32 %r99,%r91,%r101;
	// end inline asm
	// begin inline asm
	addc.cc.u32 %r102,%r95,%r104;
	// end inline asm
	// begin inline asm
	addc.u32 %r105,%r283,%r283;
	// end inline asm
	// begin inline asm
	add.cc.u32 %r108,%r102,%r110;
	// end inline asm
	// begin inline asm
	addc.u32 %r111,%r105,%r113;
	// end inline asm
	setp.eq.s32 	%p6, %r111, 2;
	selp.b32 	%r143, -1, %r108, %p6;
	mul.hi.u32 	%r144, %r143, %r116;
	cvt.u64.u32 	%rd35, %r144;
	mul.wide.u32 	%rd36, %r143, %r119;
	add.s64 	%rd37, %rd36, %rd35;
	cvt.u32.u64 	%r115, %rd37;
	{ .reg .b32 tmp; mov.b64 {tmp, %r118}, %rd37; }
	// begin inline asm
	add.cc.u32 %r114,%r115,%r116;
	// end inline asm
	// begin inline asm
	addc.cc.u32 %r117,%r118,%r119;
	// end inline asm
	// begin inline asm
	addc.u32 %r120,%r283,%r283;
	// end inline asm
	setp.eq.s32 	%p7, %r120, 0;
	min.u32 	%r145, %r143, -2;
	add.s32 	%r146, %r145, 1;
	selp.b32 	%r18, %r146, %r143, %p7;
$L__BB0_3:
	.pragma "nounroll";
	// begin inline asm
	sub.cc.u32 %r147,%r286,%r116;
	// end inline asm
	// begin inline asm
	subc.cc.u32 %r150,%r285,%r119;
	// end inline asm
	mov.b32 	%r155, -2;
	// begin inline asm
	subc.u32 %r153,%r284,%r155;
	// end inline asm
	// begin inline asm
	mad.hi.u32 %r156,%r284,%r18,%r153;
	// end inline asm
	setp.lt.u32 	%p9, %r156, %r284;
	selp.b32 	%r293, -1, %r156, %p9;
	mov.b32 	%r187, 0;
	// begin inline asm
	mad.lo.cc.u32 %r160,%r293,%r116,%r187;
	// end inline asm
	// begin inline asm
	madc.hi.u32 %r164,%r293,%r116,%r187;
	// end inline asm
	// begin inline asm
	mad.lo.cc.u32 %r168,%r293,%r119,%r164;
	// end inline asm
	// begin inline asm
	madc.hi.u32 %r172,%r293,%r119,%r187;
	// end inline asm
	// begin inline asm
	sub.cc.u32 %r294,%r286,%r160;
	// end inline asm
	// begin inline asm
	subc.cc.u32 %r295,%r285,%r168;
	// end inline asm
	// begin inline asm
	subc.cc.u32 %r296,%r284,%r172;
	// end inline asm
	// begin inline asm
	addc.u32 %r185,%r187,%r187;
	// end inline asm
	setp.ne.s32 	%p10, %r185, 0;
	mov.pred 	%p26, 0;
	@%p10 bra 	$L__BB0_5;
	// begin inline asm
	add.cc.u32 %r294,%r294,%r116;
	// end inline asm
	// begin inline asm
	addc.cc.u32 %r295,%r295,%r119;
	// end inline asm
	mov.b32 	%r199, 0;
	// begin inline asm
	addc.cc.u32 %r296,%r296,%r199;
	// end inline asm
	// begin inline asm
	addc.u32 %r197,%r199,%r199;
	// end inline asm
	add.s32 	%r293, %r293, -1;
	setp.eq.s32 	%p26, %r197, 0;
$L__BB0_5:
	not.pred 	%p11, %p26;
	@%p11 bra 	$L__BB0_7;
	// begin inline asm
	add.cc.u32 %r294,%r294,%r116;
	// end inline asm
	// begin inline asm
	addc.cc.u32 %r295,%r295,%r119;
	// end inline asm
	mov.b32 	%r208, 0;
	// begin inline asm
	addc.u32 %r296,%r296,%r208;
	// end inline asm
	add.s32 	%r293, %r293, -1;
$L__BB0_7:
	mov.b32 	%r242, 0;
	// begin inline asm
	mad.lo.cc.u32 %r209,%r293,%r242,%r242;
	// end inline asm
	// begin inline asm
	madc.hi.u32 %r213,%r293,%r242,%r242;
	// end inline asm
	// begin inline asm
	mad.lo.cc.u32 %r217,%r293,%r242,%r213;
	// end inline asm
	// begin inline asm
	madc.hi.u32 %r221,%r293,%r242,%r242;
	// end inline asm
	// begin inline asm
	sub.cc.u32 %r297,%r288,%r209;
	// end inline asm
	// begin inline asm
	subc.cc.u32 %r286,%r287,%r217;
	// end inline asm
	// begin inline asm
	subc.cc.u32 %r285,%r294,%r221;
	// end inline asm
	// begin inline asm
	subc.cc.u32 %r284,%r295,%r242;
	// end inline asm
	// begin inline asm
	subc.cc.u32 %r237,%r296,%r242;
	// end inline asm
	// begin inline asm
	subc.u32 %r240,%r242,%r242;
	// end inline asm
	setp.ne.s32 	%p12, %r240, -1;
	@%p12 bra 	$L__BB0_9;
	mov.b32 	%r248, 0;
	// begin inline asm
	add.cc.u32 %r297,%r297,%r248;
	// end inline asm
	// begin inline asm
	addc.cc.u32 %r286,%r286,%r248;
	// end inline asm
	// begin inline asm
	addc.cc.u32 %r285,%r285,%r116;
	// end inline asm
	// begin inline asm
	addc.u32 %r284,%r284,%r119;
	// end inline asm
$L__BB0_9:
	add.s32 	%r283, %r283, 32;
	setp.le.u32 	%p13, %r283, %r10;
	mov.b32 	%r288, 0;
	mov.u32 	%r287, %r297;
	@%p13 bra 	$L__BB0_3;
	setp.lt.s32 	%p14, %r70, 1;
	shf.r.wrap.b32 	%r256, %r297, %r286, %r9;
	shf.r.wrap.b32 	%r257, %r286, %r285, %r9;
	shf.r.wrap.b32 	%r258, %r285, %r284, %r9;
	mov.b32 	%r259, 0;
	shf.r.wrap.b32 	%r260, %r284, %r259, %r9;
	cvt.u16.u32 	%rs1, %r10;
	and.b16  	%rs2, %rs1, 32;
	setp.eq.s16 	%p15, %rs2, 0;
	selp.b32 	%r261, %r256, %r257, %p15;
	selp.b32 	%r262, %r257, %r258, %p15;
	selp.b32 	%r263, %r258, %r260, %p15;
	selp.b32 	%r264, %r260, 0, %p15;
	and.b16  	%rs3, %rs1, 64;
	setp.eq.s16 	%p16, %rs3, 0;
	selp.b32 	%r265, %r261, %r263, %p16;
	selp.b32 	%r266, %r262, %r264, %p16;
	setp.eq.s32 	%p17, %r10, 128;
	selp.b32 	%r267, -1, %r266, %p17;
	selp.b32 	%r268, -1, %r265, %p17;
	cvt.u64.u32 	%rd38, %r267;
	shl.b64 	%rd39, %rd38, 32;
	cvt.u64.u32 	%rd40, %r268;
	or.b64  	%rd4, %rd39, %rd40;
	@%p14 bra 	$L__BB0_22;
	setp.lt.u32 	%p18, %r70, 8;
	add.s32 	%r270, %r3, %r282;
	mul.lo.s32 	%r58, %r270, %r70;
	mov.b32 	%r303, 0;
	@%p18 bra 	$L__BB0_14;
	mov.b32 	%r301, 0;
$L__BB0_13:
	.pragma "nounroll";
	add.s32 	%r272, %r301, %r58;
	mul.wide.s32 	%rd121, %r272, 8;
	add.s64 	%rd122, %rd2, %rd121;
	ld.global.u64 	%rd44, [%rd122];
	// begin inline asm
	{
	.reg .u32 p0l, p0h, p1l, p1h, p2l, p2h, p3l, p3h, r0, r1, r2, r3, alo, ahi, blo, bhi;
	.reg .u64 p0, p1, p2, p3;
	mov.b64         {alo,ahi}, %rd4;
	mov.b64         {blo,bhi}, %rd44;
	mul.wide.u32    p0, alo, blo;
	mul.wide.u32    p1, alo, bhi;
	mul.wide.u32    p2, ahi, blo;
	mul.wide.u32    p3, ahi, bhi;
	mov.b64         {p0l,p0h}, p0;
	mov.b64         {p1l,p1h}, p1;
	mov.b64         {p2l,p2h}, p2;
	mov.b64         {p3l,p3h}, p3;
	mov.b32         r0, p0l;
	add.cc.u32      r1, p0h, p1l;
	addc.cc.u32     r2, p1h, p2h;
	addc.u32        r3, p3h, 0;
	add.cc.u32      r1, r1, p2l;
	addc.cc.u32     r2, r2, p3l;
	addc.u32        r3, r3, 0;
	mov.b64         %rd41, {r0,r1};
	mov.b64         %rd42, {r2,r3};
	}
	// end inline asm
	mad.lo.s32 	%r273, %r301, %r69, %r1;
	mul.wide.s32 	%rd123, %r273, 16;
	add.s64 	%rd124, %rd1, %rd123;
	mov.b64 	%rd115, 0;
	mov.u64 	%rd45, %rd115;
	mov.u64 	%rd46, %rd115;
	// begin inline asm
	add.cc.u64 %rd46, %rd41, %rd46;
	addc.cc.u64 %rd45, %rd42, %rd45;
	
	// end inline asm
	st.global.u64 	[%rd124], %rd45;
	st.global.u64 	[%rd124+8], %rd46;
	ld.global.u64 	%rd54, [%rd122+8];
	// begin inline asm
	{
	.reg .u32 p0l, p0h, p1l, p1h, p2l, p2h, p3l, p3h, r0, r1, r2, r3, alo, ahi, blo, bhi;
	.reg .u64 p0, p1, p2, p3;
	mov.b64         {alo,ahi}, %rd4;
	mov.b64         {blo,bhi}, %rd54;
	mul.wide.u32    p0, alo, blo;
	mul.wide.u32    p1, alo, bhi;
	mul.wide.u32    p2, ahi, blo;
	mul.wide.u32    p3, ahi, bhi;
	mov.b64         {p0l,p0h}, p0;
	mov.b64         {p1l,p1h}, p1;
	mov.b64         {p2l,p2h}, p2;
	mov.b64         {p3l,p3h}, p3;
	mov.b32         r0, p0l;
	add.cc.u32      r1, p0h, p1l;
	addc.cc.u32     r2, p1h, p2h;
	addc.u32        r3, p3h, 0;
	add.cc.u32      r1, r1, p2l;
	addc.cc.u32     r2, r2, p3l;
	addc.u32        r3, r3, 0;
	mov.b64         %rd51, {r0,r1};
	mov.b64         %rd52, {r2,r3};
	}
	// end inline asm
	mul.wide.s32 	%rd125, %r69, 16;
	add.s64 	%rd126, %rd124, %rd125;
	mov.u64 	%rd55, %rd115;
	mov.u64 	%rd56, %rd115;
	// begin inline asm
	add.cc.u64 %rd56, %rd51, %rd56;
	addc.cc.u64 %rd55, %rd52, %rd55;
	
	// end inline asm
	st.global.u64 	[%rd126], %rd55;
	st.global.u64 	[%rd126+8], %rd56;
	ld.global.u64 	%rd64, [%rd122+16];
	// begin inline asm
	{
	.reg .u32 p0l, p0h, p1l, p1h, p2l, p2h, p3l, p3h, r0, r1, r2, r3, alo, ahi, blo, bhi;
	.reg .u64 p0, p1, p2, p3;
	mov.b64         {alo,ahi}, %rd4;
	mov.b64         {blo,bhi}, %rd64;
	mul.wide.u32    p0, alo, blo;
	mul.wide.u32    p1, alo, bhi;
	mul.wide.u32    p2, ahi, blo;
	mul.wide.u32    p3, ahi, bhi;
	mov.b64         {p0l,p0h}, p0;
	mov.b64         {p1l,p1h}, p1;
	mov.b64         {p2l,p2h}, p2;
	mov.b64         {p3l,p3h}, p3;
	mov.b32         r0, p0l;
	add.cc.u32      r1, p0h, p1l;
	addc.cc.u32     r2, p1h, p2h;
	addc.u32        r3, p3h, 0;
	add.cc.u32      r1, r1, p2l;
	addc.cc.u32     r2, r2, p3l;
	addc.u32        r3, r3, 0;
	mov.b64         %rd61, {r0,r1};
	mov.b64         %rd62, {r2,r3};
	}
	// end inline asm
	add.s64 	%rd127, %rd126, %rd125;
	mov.u64 	%rd65, %rd115;
	mov.u64 	%rd66, %rd115;
	// begin inline asm
	add.cc.u64 %rd66, %rd61, %rd66;
	addc.cc.u64 %rd65, %rd62, %rd65;
	
	// end inline asm
	st.global.u64 	[%rd127], %rd65;
	st.global.u64 	[%rd127+8], %rd66;
	ld.global.u64 	%rd74, [%rd122+24];
	// begin inline asm
	{
	.reg .u32 p0l, p0h, p1l, p1h, p2l, p2h, p3l, p3h, r0, r1, r2, r3, alo, ahi, blo, bhi;
	.reg .u64 p0, p1, p2, p3;
	mov.b64         {alo,ahi}, %rd4;
	mov.b64         {blo,bhi}, %rd74;
	mul.wide.u32    p0, alo, blo;
	mul.wide.u32    p1, alo, bhi;
	mul.wide.u32    p2, ahi, blo;
	mul.wide.u32    p3, ahi, bhi;
	mov.b64         {p0l,p0h}, p0;
	mov.b64         {p1l,p1h}, p1;
	mov.b64         {p2l,p2h}, p2;
	mov.b64         {p3l,p3h}, p3;
	mov.b32         r0, p0l;
	add.cc.u32      r1, p0h, p1l;
	addc.cc.u32     r2, p1h, p2h;
	addc.u32        r3, p3h, 0;
	add.cc.u32      r1, r1, p2l;
	addc.cc.u32     r2, r2, p3l;
	addc.u32        r3, r3, 0;
	mov.b64         %rd71, {r0,r1};
	mov.b64         %rd72, {r2,r3};
	}
	// end inline asm
	add.s64 	%rd128, %rd127, %rd125;
	mov.u64 	%rd75, %rd115;
	mov.u64 	%rd76, %rd115;
	// begin inline asm
	add.cc.u64 %rd76, %rd71, %rd76;
	addc.cc.u64 %rd75, %rd72, %rd75;
	
	// end inline asm
	st.global.u64 	[%rd128], %rd75;
	st.global.u64 	[%rd128+8], %rd76;
	ld.global.u64 	%rd84, [%rd122+32];
	// begin inline asm
	{
	.reg .u32 p0l, p0h, p1l, p1h, p2l, p2h, p3l, p3h, r0, r1, r2, r3, alo, ahi, blo, bhi;
	.reg .u64 p0, p1, p2, p3;
	mov.b64         {alo,ahi}, %rd4;
	mov.b64         {blo,bhi}, %rd84;
	mul.wide.u32    p0, alo, blo;
	mul.wide.u32    p1, alo, bhi;
	mul.wide.u32    p2, ahi, blo;
	mul.wide.u32    p3, ahi, bhi;
	mov.b64         {p0l,p0h}, p0;
	mov.b64         {p1l,p1h}, p1;
	mov.b64         {p2l,p2h}, p2;
	mov.b64         {p3l,p3h}, p3;
	mov.b32         r0, p0l;
	add.cc.u32      r1, p0h, p1l;
	addc.cc.u32     r2, p1h, p2h;
	addc.u32        r3, p3h, 0;
	add.cc.u32      r1, r1, p2l;
	addc.cc.u32     r2, r2, p3l;
	addc.u32        r3, r3, 0;
	mov.b64         %rd81, {r0,r1};
	mov.b64         %rd82, {r2,r3};
	}
	// end inline asm
	add.s64 	%rd129, %rd128, %rd125;
	mov.u64 	%rd85, %rd115;
	mov.u64 	%rd86, %rd115;
	// begin inline asm
	add.cc.u64 %rd86, %rd81, %rd86;
	addc.cc.u64 %rd85, %rd82, %rd85;
	
	// end inline asm
	st.global.u64 	[%rd129], %rd85;
	st.global.u64 	[%rd129+8], %rd86;
	ld.global.u64 	%rd94, [%rd122+40];
	// begin inline asm
	{
	.reg .u32 p0l, p0h, p1l, p1h, p2l, p2h, p3l, p3h, r0, r1, r2, r3, alo, ahi, blo, bhi;
	.reg .u64 p0, p1, p2, p3;
	mov.b64         {alo,ahi}, %rd4;
	mov.b64         {blo,bhi}, %rd94;
	mul.wide.u32    p0, alo, blo;
	mul.wide.u32    p1, alo, bhi;
	mul.wide.u32    p2, ahi, blo;
	mul.wide.u32    p3, ahi, bhi;
	mov.b64         {p0l,p0h}, p0;
	mov.b64         {p1l,p1h}, p1;
	mov.b64         {p2l,p2h}, p2;
	mov.b64         {p3l,p3h}, p3;
	mov.b32         r0, p0l;
	add.cc.u32      r1, p0h, p1l;
	addc.cc.u32     r2, p1h, p2h;
	addc.u32        r3, p3h, 0;
	add.cc.u32      r1, r1, p2l;
	addc.cc.u32     r2, r2, p3l;
	addc.u32        r3, r3, 0;
	mov.b64         %rd91, {r0,r1};
	mov.b64         %rd92, {r2,r3};
	}
	// end inline asm
	add.s64 	%rd130, %rd129, %rd125;
	mov.u64 	%rd95, %rd115;
	mov.u64 	%rd96, %rd115;
	// begin inline asm
	add.cc.u64 %rd96, %rd91, %rd96;
	addc.cc.u64 %rd95, %rd92, %rd95;
	
	// end inline asm
	st.global.u64 	[%rd130], %rd95;
	st.global.u64 	[%rd130+8], %rd96;
	ld.global.u64 	%rd104, [%rd122+48];
	// begin inline asm
	{
	.reg .u32 p0l, p0h, p1l, p1h, p2l, p2h, p3l, p3h, r0, r1, r2, r3, alo, ahi, blo, bhi;
	.reg .u64 p0, p1, p2, p3;
	mov.b64         {alo,ahi}, %rd4;
	mov.b64         {blo,bhi}, %rd104;
	mul.wide.u32    p0, alo, blo;
	mul.wide.u32    p1, alo, bhi;
	mul.wide.u32    p2, ahi, blo;
	mul.wide.u32    p3, ahi, bhi;
	mov.b64         {p0l,p0h}, p0;
	mov.b64         {p1l,p1h}, p1;
	mov.b64         {p2l,p2h}, p2;
	mov.b64         {p3l,p3h}, p3;
	mov.b32         r0, p0l;
	add.cc.u32      r1, p0h, p1l;
	addc.cc.u32     r2, p1h, p2h;
	addc.u32        r3, p3h, 0;
	add.cc.u32      r1, r1, p2l;
	addc.cc.u32     r2, r2, p3l;
	addc.u32        r3, r3, 0;
	mov.b64         %rd101, {r0,r1};
	mov.b64         %rd102, {r2,r3};
	}
	// end inline asm
	add.s64 	%rd131, %rd130, %rd125;
	mov.u64 	%rd105, %rd115;
	mov.u64 	%rd106, %rd115;
	// begin inline asm
	add.cc.u64 %rd106, %rd101, %rd106;
	addc.cc.u64 %rd105, %rd102, %rd105;
	
	// end inline asm
	st.global.u64 	[%rd131], %rd105;
	st.global.u64 	[%rd131+8], %rd106;
	ld.global.u64 	%rd114, [%rd122+56];
	// begin inline asm
	{
	.reg .u32 p0l, p0h, p1l, p1h, p2l, p2h, p3l, p3h, r0, r1, r2, r3, alo, ahi, blo, bhi;
	.reg .u64 p0, p1, p2, p3;
	mov.b64         {alo,ahi}, %rd4;
	mov.b64         {blo,bhi}, %rd114;
	mul.wide.u32    p0, alo, blo;
	mul.wide.u32    p1, alo, bhi;
	mul.wide.u32    p2, ahi, blo;
	mul.wide.u32    p3, ahi, bhi;
	mov.b64         {p0l,p0h}, p0;
	mov.b64         {p1l,p1h}, p1;
	mov.b64         {p2l,p2h}, p2;
	mov.b64         {p3l,p3h}, p3;
	mov.b32         r0, p0l;
	add.cc.u32      r1, p0h, p1l;
	addc.cc.u32     r2, p1h, p2h;
	addc.u32        r3, p3h, 0;
	add.cc.u32      r1, r1, p2l;
	addc.cc.u32     r2, r2, p3l;
	addc.u32        r3, r3, 0;
	mov.b64         %rd111, {r0,r1};
	mov.b64         %rd112, {r2,r3};
	}
	// end inline asm
	add.s64 	%rd132, %rd131, %rd125;
	mov.u64 	%rd116, %rd115;
	// begin inline asm
	add.cc.u64 %rd116, %rd111, %rd116;
	addc.cc.u64 %rd115, %rd112, %rd115;
	
	// end inline asm
	st.global.u64 	[%rd132], %rd115;
	st.global.u64 	[%rd132+8], %rd116;
	add.s32 	%r301, %r301, 8;
	setp.ne.s32 	%p19, %r301, %r6;
	mov.u32 	%r303, %r6;
	@%p19 bra 	$L__BB0_13;
$L__BB0_14:
	setp.eq.s32 	%p20, %r4, 0;
	@%p20 bra 	$L__BB0_22;
	add.s32 	%r274, %r4, -1;
	setp.lt.u32 	%p21, %r274, 3;
	@%p21 bra 	$L__BB0_17;
	add.s32 	%r275, %r303, %r58;
	mul.wide.s32 	%rd173, %r275, 8;
	add.s64 	%rd174, %rd2, %rd173;
	ld.global.u64 	%rd136, [%rd174];
	// begin inline asm
	{
	.reg .u32 p0l, p0h, p1l, p1h, p2l, p2h, p3l, p3h, r0, r1, r2, r3, alo, ahi, blo, bhi;
	.reg .u64 p0, p1, p2, p3;
	mov.b64         {alo,ahi}, %rd4;
	mov.b64         {blo,bhi}, %rd136;
	mul.wide.u32    p0, alo, blo;
	mul.wide.u32    p1, alo, bhi;
	mul.wide.u32    p2, ahi, blo;
	mul.wide.u32    p3, ahi, bhi;
	mov.b64         {p0l,p0h}, p0;
	mov.b64         {p1l,p1h}, p1;
	mov.b64         {p2l,p2h}, p2;
	mov.b64         {p3l,p3h}, p3;
	mov.b32         r0, p0l;
	add.cc.u32      r1, p0h, p1l;
	addc.cc.u32     r2, p1h, p2h;
	addc.u32        r3, p3h, 0;
	add.cc.u32      r1, r1, p2l;
	addc.cc.u32     r2, r2, p3l;
	addc.u32        r3, r3, 0;
	mov.b64         %rd133, {r0,r1};
	mov.b64         %rd134, {r2,r3};
	}
	// end inline asm
	mad.lo.s32 	%r276, %r303, %r69, %r1;
	mul.wide.s32 	%rd175, %r276, 16;
	add.s64 	%rd176, %rd1, %rd175;
	mov.b64 	%rd167, 0;
	mov.u64 	%rd137, %rd167;
	mov.u64 	%rd138, %rd167;
	// begin inline asm
	add.cc.u64 %rd138, %rd133, %rd138;
	addc.cc.u64 %rd137, %rd134, %rd137;
	
	// end inline asm
	st.global.u64 	[%rd176], %rd137;
	st.global.u64 	[%rd176+8], %rd138;
	ld.global.u64 	%rd146, [%rd174+8];
	// begin inline asm
	{
	.reg .u32 p0l, p0h, p1l, p1h, p2l, p2h, p3l, p3h, r0, r1, r2, r3, alo, ahi, blo, bhi;
	.reg .u64 p0, p1, p2, p3;
	mov.b64         {alo,ahi}, %rd4;
	mov.b64         {blo,bhi}, %rd146;
	mul.wide.u32    p0, alo, blo;
	mul.wide.u32    p1, alo, bhi;
	mul.wide.u32    p2, ahi, blo;
	mul.wide.u32    p3, ahi, bhi;
	mov.b64         {p0l,p0h}, p0;
	mov.b64         {p1l,p1h}, p1;
	mov.b64         {p2l,p2h}, p2;
	mov.b64         {p3l,p3h}, p3;
	mov.b32         r0, p0l;
	add.cc.u32      r1, p0h, p1l;
	addc.cc.u32     r2, p1h, p2h;
	addc.u32        r3, p3h, 0;
	add.cc.u32      r1, r1, p2l;
	addc.cc.u32     r2, r2, p3l;
	addc.u32        r3, r3, 0;
	mov.b64         %rd143, {r0,r1};
	mov.b64         %rd144, {r2,r3};
	}
	// end inline asm
	mul.wide.s32 	%rd177, %r69, 16;
	add.s64 	%rd178, %rd176, %rd177;
	mov.u64 	%rd147, %rd167;
	mov.u64 	%rd148, %rd167;
	// begin inline asm
	add.cc.u64 %rd148, %rd143, %rd148;
	addc.cc.u64 %rd147, %rd144, %rd147;
	
	// end inline asm
	st.global.u64 	[%rd178], %rd147;
	st.global.u64 	[%rd178+8], %rd148;
	ld.global.u64 	%rd156, [%rd174+16];
	// begin inline asm
	{
	.reg .u32 p0l, p0h, p1l, p1h, p2l, p2h, p3l, p3h, r0, r1, r2, r3, alo, ahi, blo, bhi;
	.reg .u64 p0, p1, p2, p3;
	mov.b64         {alo,ahi}, %rd4;
	mov.b64         {blo,bhi}, %rd156;
	mul.wide.u32    p0, alo, blo;
	mul.wide.u32    p1, alo, bhi;
	mul.wide.u32    p2, ahi, blo;
	mul.wide.u32    p3, ahi, bhi;
	mov.b64         {p0l,p0h}, p0;
	mov.b64         {p1l,p1h}, p1;
	mov.b64         {p2l,p2h}, p2;
	mov.b64         {p3l,p3h}, p3;
	mov.b32         r0, p0l;
	add.cc.u32      r1, p0h, p1l;
	addc.cc.u32     r2, p1h, p2h;
	addc.u32        r3, p3h, 0;
	add.cc.u32      r1, r1, p2l;
	addc.cc.u32     r2, r2, p3l;
	addc.u32        r3, r3, 0;
	mov.b64         %rd153, {r0,r1};
	mov.b64         %rd154, {r2,r3};
	}
	// end inline asm
	add.s64 	%rd179, %rd178, %rd177;
	mov.u64 	%rd157, %rd167;
	mov.u64 	%rd158, %rd167;
	// begin inline asm
	add.cc.u64 %rd158, %rd153, %rd158;
	addc.cc.u64 %rd157, %rd154, %rd157;
	
	// end inline asm
	st.global.u64 	[%rd179], %rd157;
	st.global.u64 	[%rd179+8], %rd158;
	ld.global.u64 	%rd166, [%rd174+24];
	// begin inline asm
	{
	.reg .u32 p0l, p0h, p1l, p1h, p2l, p2h, p3l, p3h, r0, r1, r2, r3, alo, ahi, blo, bhi;
	.reg .u64 p0, p1, p2, p3;
	mov.b64         {alo,ahi}, %rd4;
	mov.b64         {blo,bhi}, %rd166;
	mul.wide.u32    p0, alo, blo;
	mul.wide.u32    p1, alo, bhi;
	mul.wide.u32    p2, ahi, blo;
	mul.wide.u32    p3, ahi, bhi;
	mov.b64         {p0l,p0h}, p0;
	mov.b64         {p1l,p1h}, p1;
	mov.b64         {p2l,p2h}, p2;
	mov.b64         {p3l,p3h}, p3;
	mov.b32         r0, p0l;
	add.cc.u32      r1, p0h, p1l;
	addc.cc.u32     r2, p1h, p2h;
	addc.u32        r3, p3h, 0;
	add.cc.u32      r1, r1, p2l;
	addc.cc.u32     r2, r2, p3l;
	addc.u32        r3, r3, 0;
	mov.b64         %rd163, {r0,r1};
	mov.b64         %rd164, {r2,r3};
	}
	// end inline asm
	add.s64 	%rd180, %rd179, %rd177;
	mov.u64 	%rd168, %rd167;
	// begin inline asm
	add.cc.u64 %rd168, %rd163, %rd168;
	addc.cc.u64 %rd167, %rd164, %rd167;
	
	// end inline asm
	st.global.u64 	[%rd180], %rd167;
	st.global.u64 	[%rd180+8], %rd168;
	add.s32 	%r303, %r303, 4;
$L__BB0_17:
	setp.eq.s32 	%p22, %r5, 0;
	@%p22 bra 	$L__BB0_22;
	setp.eq.s32 	%p23, %r5, 1;
	@%p23 bra 	$L__BB0_20;
	add.s32 	%r277, %r303, %r58;
	mul.wide.s32 	%rd201, %r277, 8;
	add.s64 	%rd202, %rd2, %rd201;
	ld.global.u64 	%rd184, [%rd202];
	// begin inline asm
	{
	.reg .u32 p0l, p0h, p1l, p1h, p2l, p2h, p3l, p3h, r0, r1, r2, r3, alo, ahi, blo, bhi;
	.reg .u64 p0, p1, p2, p3;
	mov.b64         {alo,ahi}, %rd4;
	mov.b64         {blo,bhi}, %rd184;
	mul.wide.u32    p0, alo, blo;
	mul.wide.u32    p1, alo, bhi;
	mul.wide.u32    p2, ahi, blo;
	mul.wide.u32    p3, ahi, bhi;
	mov.b64         {p0l,p0h}, p0;
	mov.b64         {p1l,p1h}, p1;
	mov.b64         {p2l,p2h}, p2;
	mov.b64         {p3l,p3h}, p3;
	mov.b32         r0, p0l;
	add.cc.u32      r1, p0h, p1l;
	addc.cc.u32     r2, p1h, p2h;
	addc.u32        r3, p3h, 0;
	add.cc.u32      r1, r1, p2l;
	addc.cc.u32     r2, r2, p3l;
	addc.u32        r3, r3, 0;
	mov.b64         %rd181, {r0,r1};
	mov.b64         %rd182, {r2,r3};
	}
	// end inline asm
	mad.lo.s32 	%r278, %r303, %r69, %r1;
	mul.wide.s32 	%rd203, %r278, 16;
	add.s64 	%rd204, %rd1, %rd203;
	mov.b64 	%rd195, 0;
	mov.u64 	%rd185, %rd195;
	mov.u64 	%rd186, %rd195;
	// begin inline asm
	add.cc.u64 %rd186, %rd181, %rd186;
	addc.cc.u64 %rd185, %rd182, %rd185;
	
	// end inline asm
	st.global.u64 	[%rd204], %rd185;
	st.global.u64 	[%rd204+8], %rd186;
	ld.global.u64 	%rd194, [%rd202+8];
	// begin inline asm
	{
	.reg .u32 p0l, p0h, p1l, p1h, p2l, p2h, p3l, p3h, r0, r1, r2, r3, alo, ahi, blo, bhi;
	.reg .u64 p0, p1, p2, p3;
	mov.b64         {alo,ahi}, %rd4;
	mov.b64         {blo,bhi}, %rd194;
	mul.wide.u32    p0, alo, blo;
	mul.wide.u32    p1, alo, bhi;
	mul.wide.u32    p2, ahi, blo;
	mul.wide.u32    p3, ahi, bhi;
	mov.b64         {p0l,p0h}, p0;
	mov.b64         {p1l,p1h}, p1;
	mov.b64         {p2l,p2h}, p2;
	mov.b64         {p3l,p3h}, p3;
	mov.b32         r0, p0l;
	add.cc.u32      r1, p0h, p1l;
	addc.cc.u32     r2, p1h, p2h;
	addc.u32        r3, p3h, 0;
	add.cc.u32      r1, r1, p2l;
	addc.cc.u32     r2, r2, p3l;
	addc.u32        r3, r3, 0;
	mov.b64         %rd191, {r0,r1};
	mov.b64         %rd192, {r2,r3};
	}
	// end inline asm
	mul.wide.s32 	%rd205, %r69, 16;
	add.s64 	%rd206, %rd204, %rd205;
	mov.u64 	%rd196, %rd195;
	// begin inline asm
	add.cc.u64 %rd196, %rd191, %rd196;
	addc.cc.u64 %rd195, %rd192, %rd195;
	
	// end inline asm
	st.global.u64 	[%rd206], %rd195;
	st.global.u64 	[%rd206+8], %rd196;
	add.s32 	%r303, %r303, 2;
$L__BB0_20:
	setp.eq.s32 	%p24, %r7, 0;
	@%p24 bra 	$L__BB0_22;
	add.s32 	%r279, %r303, %r58;
	mul.wide.s32 	%rd217, %r279, 8;
	add.s64 	%rd218, %rd2, %rd217;
	ld.global.u64 	%rd210, [%rd218];
	// begin inline asm
	{
	.reg .u32 p0l, p0h, p1l, p1h, p2l, p2h, p3l, p3h, r0, r1, r2, r3, alo, ahi, blo, bhi;
	.reg .u64 p0, p1, p2, p3;
	mov.b64         {alo,ahi}, %rd4;
	mov.b64         {blo,bhi}, %rd210;
	mul.wide.u32    p0, alo, blo;
	mul.wide.u32    p1, alo, bhi;
	mul.wide.u32    p2, ahi, blo;
	mul.wide.u32    p3, ahi, bhi;
	mov.b64         {p0l,p0h}, p0;
	mov.b64         {p1l,p1h}, p1;
	mov.b64         {p2l,p2h}, p2;
	mov.b64         {p3l,p3h}, p3;
	mov.b32         r0, p0l;
	add.cc.u32      r1, p0h, p1l;
	addc.cc.u32     r2, p1h, p2h;
	addc.u32        r3, p3h, 0;
	add.cc.u32      r1, r1, p2l;
	addc.cc.u32     r2, r2, p3l;
	addc.u32        r3, r3, 0;
	mov.b64         %rd207, {r0,r1};
	mov.b64         %rd208, {r2,r3};
	}
	// end inline asm
	mad.lo.s32 	%r280, %r303, %r69, %r1;
	mul.wide.s32 	%rd219, %r280, 16;
	add.s64 	%rd220, %rd1, %rd219;
	mov.b64 	%rd211, 0;
	mov.u64 	%rd212, %rd211;
	// begin inline asm
	add.cc.u64 %rd212, %rd207, %rd212;
	addc.cc.u64 %rd211, %rd208, %rd211;
	
	// end inline asm
	st.global.u64 	[%rd220], %rd211;
	st.global.u64 	[%rd220+8], %rd212;
$L__BB0_22:
	add.s32 	%r282, %r282, 1;
	setp.ne.s32 	%p25, %r282, %r73;
	@%p25 bra 	$L__BB0_2;
$L__BB0_23:
	ret;

}
	// .globl	_Z11cal_d2TildePmP9uint128_tS_iiiiPi
.visible .entry _Z11cal_d2TildePmP9uint128_tS_iiiiPi(
	.param .u64 .ptr .align 1 _Z11cal_d2TildePmP9uint128_tS_iiiiPi_param_0,
	.param .u64 .ptr .align 1 _Z11cal_d2TildePmP9uint128_tS_iiiiPi_param_1,
	.param .u64 .ptr .align 1 _Z11cal_d2TildePmP9uint128_tS_iiiiPi_param_2,
	.param .u32 _Z11cal_d2TildePmP9uint128_tS_iiiiPi_param_3,
	.param .u32 _Z11cal_d2TildePmP9uint128_tS_iiiiPi_param_4,
	.param .u32 _Z11cal_d2TildePmP9uint128_tS_iiiiPi_param_5,
	.param .u32 _Z11cal_d2TildePmP9uint128_tS_iiiiPi_param_6,
	.param .u64 .ptr .align 1 _Z11cal_d2TildePmP9uint128_tS_iiiiPi_param_7
)
{
	.local .align 8 .b8 	__local_depot1[8];
	.reg .b64 	%SP;
	.reg .b64 	%SPL;
	.reg .pred 	%p<4>;
	.reg .b32 	%r<22>;
	.reg .b64 	%rd<31>;

	mov.u64 	%SPL, __local_depot1;
	cvta.local.u64 	%SP, %SPL;
	ld.param.u64 	%rd7, [_Z11cal_d2TildePmP9uint128_tS_iiiiPi_param_0];
	ld.param.u64 	%rd9, [_Z11cal_d2TildePmP9uint128_tS_iiiiPi_param_1];
	ld.param.u64 	%rd10, [_Z11cal_d2TildePmP9uint128_tS_iiiiPi_param_2];
	ld.param.u32 	%r3, [_Z11cal_d2TildePmP9uint128_tS_iiiiPi_param_3];
	ld.param.u32 	%r4, [_Z11cal_d2TildePmP9uint128_tS_iiiiPi_param_5];
	ld.param.u32 	%r5, [_Z11cal_d2TildePmP9uint128_tS_iiiiPi_param_6];
	ld.param.u64 	%rd8, [_Z11cal_d2TildePmP9uint128_tS_iiiiPi_param_7];
	cvta.to.global.u64 	%rd11, %rd10;
	cvta.to.global.u64 	%rd12, %rd9;
	mov.u32 	%r6, %tid.x;
	mov.u32 	%r7, %ntid.x;
	mov.u32 	%r8, %ctaid.x;
	mad.lo.s32 	%r9, %r7, %r8, %r6;
	div.s32 	%r1, %r9, %r3;
	mul.lo.s32 	%r10, %r1, %r3;
	sub.s32 	%r2, %r9, %r10;
	mul.wide.s32 	%rd13, %r9, 16;
	add.s64 	%rd14, %rd12, %rd13;
	ld.global.u64 	%rd1, [%rd14+8];
	mul.wide.s32 	%rd15, %r1, 8;
	add.s64 	%rd16, %rd11, %rd15;
	ld.global.u64 	%rd2, [%rd16];
	or.b64  	%rd17, %rd1, %rd2;
	and.b64  	%rd18, %rd17, -4294967296;
	setp.ne.s64 	%p1, %rd18, 0;
	@%p1 bra 	$L__BB1_2;
	cvt.u32.u64 	%r11, %rd2;
	cvt.u32.u64 	%r12, %rd1;
	rem.u32 	%r13, %r12, %r11;
	cvt.u64.u32 	%rd30, %r13;
	bra.uni 	$L__BB1_3;
$L__BB1_2:
	rem.u64 	%rd30, %rd1, %rd2;
$L__BB1_3:
	cvta.to.global.u64 	%rd19, %rd8;
	mul.wide.s32 	%rd20, %r5, 4;
	add.s64 	%rd21, %rd19, %rd20;
	ld.global.u32 	%r14, [%rd21+-4];
	mul.wide.s32 	%rd22, %r1, 4;
	add.s64 	%rd6, %rd19, %rd22;
	ld.global.u32 	%r15, [%rd6];
	mad.lo.s32 	%r16, %r14, %r4, %r15;
	mad.lo.s32 	%r17, %r16, %r3, %r2;
	cvta.to.global.u64 	%rd23, %rd7;
	mul.wide.s32 	%rd24, %r17, 8;
	add.s64 	%rd25, %rd23, %rd24;
	st.global.u64 	[%rd25], %rd30;
	setp.ne.s32 	%p2, %r4, 0;
	@%p2 bra 	$L__BB1_6;
	ld.global.u32 	%r18, [%rd6];
	setp.ne.s32 	%p3, %r18, 1;
	@%p3 bra 	$L__BB1_6;
	add.s32 	%r19, %r3, %r2;
	add.u64 	%rd26, %SP, 0;
	add.u64 	%rd27, %SPL, 0;
	st.local.u32 	[%rd27], %r19;
	mov.u64 	%rd28, $str;
	cvta.global.u64 	%rd29, %rd28;
	{ // callseq 0, 0
	.param .b64 param0;
	st.param.b64 	[param0], %rd29;
	.param .b64 param1;
	st.param.b64 	[param1], %rd26;
	.param .b32 retval0;
	call.uni (retval0), 
	vprintf, 
	(
	param0, 
	param1
	);
	ld.param.b32 	%r20, [retval0];
	} // callseq 0
$L__BB1_6:
	ret;

}


// ===== COMPILED SASS (sm_100) =====

	.target	sm_100

	.elftype	@"ET_EXEC"


//--------------------- .note.nv.tkinfo           --------------------------
	.section	.note.nv.tkinfo,"",@"SHT_NOTE"
	.sectionflags	@"SHF_NOTE_NV_TKINFO"
	.tkinfo
        /*0018*/ 	.word	0x00000002
        /*0030*/ 	.string	""
        /*0030*/ 	.string	"ptxas"
        /*0030*/ 	.string	"Cuda compilation tools, release 13.0, V13.0.88"
        /*0030*/ 	.string	"Build cuda_13.0.r13.0/compiler.36424714_0"
        /*0030*/ 	.string	"-arch sm_100 -m 64 "



//--------------------- .note.nv.cuinfo           --------------------------
	.section	.note.nv.cuinfo,"",@"SHT_NOTE"
	.sectionflags	@"SHF_NOTE_NV_CUINFO"
        /*0018*/ 	.short	0x0002
        /*001a*/ 	.short	0x0064
        /*001c*/ 	.short	0x0082
	.zero		2


//--------------------- .nv.info                  --------------------------
	.section	.nv.info,"",@"SHT_CUDA_INFO"
	.align	4


	//----- nvinfo : EIATTR_REGCOUNT
	.align		4
        /*0000*/ 	.byte	0x04, 0x2f
        /*0002*/ 	.short	(.L_2 - .L_1)
	.align		4
.L_1:
        /*0004*/ 	.word	index@(_Z12modup_kernelP9uint128_tPmiiiiS1_S1_S1_iii)
        /*0008*/ 	.word	0x0000001e


	//----- nvinfo : EIATTR_FRAME_SIZE
	.align		4
.L_2:
        /*000c*/ 	.byte	0x04, 0x11
        /*000e*/ 	.short	(.L_4 - .L_3)
	.align		4
.L_3:
        /*0010*/ 	.word	index@(_Z12modup_kernelP9uint128_tPmiiiiS1_S1_S1_iii)
        /*0014*/ 	.word	0x00000000


	//----- nvinfo : EIATTR_REGCOUNT
	.align		4
.L_4:
        /*0018*/ 	.byte	0x04, 0x2f
        /*001a*/ 	.short	(.L_6 - .L_5)
	.align		4
.L_5:
        /*001c*/ 	.word	index@(_Z11cal_d2TildePmP9uint128_tS_iiiiPi)
        /*0020*/ 	.word	0x00000018


	//----- nvinfo : EIATTR_FRAME_SIZE
	.align		4
.L_6:
        /*0024*/ 	.byte	0x04, 0x11
        /*0026*/ 	.short	(.L_8 - .L_7)
	.align		4
.L_7:
        /*0028*/ 	.word	index@($__internal_0_$__cuda_sm20_rem_u64)
        /*002c*/ 	.word	0x00000008


	//----- nvinfo : EIATTR_FRAME_SIZE
	.align		4
.L_8:
        /*0030*/ 	.byte	0x04, 0x11
        /*0032*/ 	.short	(.L_10 - .L_9)
	.align		4
.L_9:
        /*0034*/ 	.word	index@(_Z11cal_d2TildePmP9uint128_tS_iiiiPi)
        /*0038*/ 	.word	0x00000008


	//----- nvinfo : EIATTR_MIN_STACK_SIZE
	.align		4
.L_10:
        /*003c*/ 	.byte	0x04, 0x12
        /*003e*/ 	.short	(.L_12 - .L_11)
	.align		4
.L_11:
        /*0040*/ 	.word	index@(_Z11cal_d2TildePmP9uint128_tS_iiiiPi)
        /*0044*/ 	.word	0x00000008


	//----- nvinfo : EIATTR_MIN_STACK_SIZE
	.align		4
.L_12:
        /*0048*/ 	.byte	0x04, 0x12
        /*004a*/ 	.short	(.L_14 - .L_13)
	.align		4
.L_13:
        /*004c*/ 	.word	index@(_Z12modup_kernelP9uint128_tPmiiiiS1_S1_S1_iii)
        /*0050*/ 	.word	0x00000000
.L_14:


//--------------------- .nv.compat                --------------------------
	.section	.nv.compat,"",@"SHT_CUDA_COMPAT_INFO"
	.align	4
        /*0000*/ 	.byte	0x02, 0x09, 0x00, 0x00, 0x02, 0x02, 0x01, 0x00, 0x02, 0x05, 0x05, 0x00, 0x03, 0x07, 0x01, 0x01
        /*0010*/ 	.byte	0x02, 0x03, 0x00, 0x00, 0x02, 0x06, 0x01, 0x00, 0x04, 0x0b, 0x08, 0x00, 0x01, 0x00, 0x00, 0x00
        /*0020*/ 	.byte	0x00, 0x00, 0x00, 0x00


//--------------------- .nv.info._Z11cal_d2TildePmP9uint128_tS_iiiiPi --------------------------
	.section	.nv.info._Z11cal_d2TildePmP9uint128_tS_iiiiPi,"",@"SHT_CUDA_INFO"
	.sectionflags	@""
	.align	4


	//----- nvinfo : EIATTR_CUDA_API_VERSION
	.align		4
        /*0000*/ 	.byte	0x04, 0x37
        /*0002*/ 	.short	(.L_16 - .L_15)
.L_15:
        /*0004*/ 	.word	0x00000082


	//----- nvinfo : EIATTR_KPARAM_INFO
	.align		4
.L_16:
        /*0008*/ 	.byte	0x04, 0x17
        /*000a*/ 	.short	(.L_18 - .L_17)
.L_17:
        /*000c*/ 	.word	0x00000000
        /*0010*/ 	.short	0x0007
        /*0012*/ 	.short	0x0028
        /*0014*/ 	.byte	0x00, 0xf5, 0x21, 0x00


	//----- nvinfo : EIATTR_KPARAM_INFO
	.align		4
.L_18:
        /*0018*/ 	.byte	0x04, 0x17
        /*001a*/ 	.short	(.L_20 - .L_19)
.L_19:
        /*001c*/ 	.word	0x00000000
        /*0020*/ 	.short	0x0006
        /*0022*/ 	.short	0x0024
        /*0024*/ 	.byte	0x00, 0xf0, 0x11, 0x00


	//----- nvinfo : EIATTR_KPARAM_INFO
	.align		4
.L_20:
        /*0028*/ 	.byte	0x04, 0x17
        /*002a*/ 	.short	(.L_22 - .L_21)
.L_21:
        /*002c*/ 	.word	0x00000000
        /*0030*/ 	.short	0x0005
        /*0032*/ 	.short	0x0020
        /*0034*/ 	.byte	0x00, 0xf0, 0x11, 0x00


	//----- nvinfo : EIATTR_KPARAM_INFO
	.align		4
.L_22:
        /*0038*/ 	.byte	0x04, 0x17
        /*003a*/ 	.short	(.L_24 - .L_23)
.L_23:
        /*003c*/ 	.word	0x00000000
        /*0040*/ 	.short	0x0004
        /*0042*/ 	.short	0x001c
        /*0044*/ 	.byte	0x00, 0xf0, 0x11, 0x00


	//----- nvinfo : EIATTR_KPARAM_INFO
	.align		4
.L_24:
        /*0048*/ 	.byte	0x04, 0x17
        /*004a*/ 	.short	(.L_26 - .L_25)
.L_25:
        /*004c*/ 	.word	0x00000000
        /*0050*/ 	.short	0x0003
        /*0052*/ 	.short	0x0018
        /*0054*/ 	.byte	0x00, 0xf0, 0x11, 0x00


	//----- nvinfo : EIATTR_KPARAM_INFO
	.align		4
.L_26:
        /*0058*/ 	.byte	0x04, 0x17
        /*005a*/ 	.short	(.L_28 - .L_27)
.L_27:
        /*005c*/ 	.word	0x00000000
        /*0060*/ 	.short	0x0002
        /*0062*/ 	.short	0x0010
        /*0064*/ 	.byte	0x00, 0xf5, 0x21, 0x00


	//----- nvinfo : EIATTR_KPARAM_INFO
	.align		4
.L_28:
        /*0068*/ 	.byte	0x04, 0x17
        /*006a*/ 	.short	(.L_30 - .L_29)
.L_29:
        /*006c*/ 	.word	0x00000000
        /*0070*/ 	.short	0x0001
        /*0072*/ 	.short	0x0008
        /*0074*/ 	.byte	0x00, 0xf5, 0x21, 0x00


	//----- nvinfo : EIATTR_KPARAM_INFO
	.align		4
.L_30:
        /*0078*/ 	.byte	0x04, 0x17
        /*007a*/ 	.short	(.L_32 - .L_31)
.L_31:
        /*007c*/ 	.word	0x00000000
        /*0080*/ 	.short	0x0000
        /*0082*/ 	.short	0x0000
        /*0084*/ 	.byte	0x00, 0xf5, 0x21, 0x00


	//----- nvinfo : EIATTR_SPARSE_MMA_MASK
	.align		4
.L_32:
        /*0088*/ 	.byte	0x03, 0x50
        /*008a*/ 	.short	0x0000


	//----- nvinfo : EIATTR_MAXREG_COUNT
	.align		4
        /*008c*/ 	.byte	0x03, 0x1b
        /*008e*/ 	.short	0x00ff


	//----- nvinfo : EIATTR_EXTERNS
	.align		4
        /*0090*/ 	.byte	0x04, 0x0f
        /*0092*/ 	.short	(.L_34 - .L_33)


	//   ....[0]....
	.align		4
.L_33:
        /*0094*/ 	.word	index@(vprintf)


	//----- nvinfo : EIATTR_MERCURY_ISA_VERSION
	.align		4
.L_34:
        /*0098*/ 	.byte	0x03, 0x5f
        /*009a*/ 	.short	0x0101


	//----- nvinfo : EIATTR_VRC_CTA_INIT_COUNT
	.align		4
        /*009c*/ 	.byte	0x02, 0x4a
	.zero		1
	.zero		1


	//----- nvinfo : EIATTR_SYSCALL_OFFSETS
	.align		4
        /*00a0*/ 	.byte	0x04, 0x46
        /*00a2*/ 	.short	(.L_36 - .L_35)


	//   ....[0]....
.L_35:
        /*00a4*/ 	.word	0x000005e0


	//----- nvinfo : EIATTR_EXIT_INSTR_OFFSETS
	.align		4
.L_36:
        /*00a8*/ 	.byte	0x04, 0x1c
        /*00aa*/ 	.short	(.L_38 - .L_37)


	//   ....[0]....
.L_37:
        /*00ac*/ 	.word	0x00000520


	//   ....[1]....
        /*00b0*/ 	.word	0x00000550


	//   ....[2]....
        /*00b4*/ 	.word	0x000005f0


	//----- nvinfo : EIATTR_CRS_STACK_SIZE
	.align		4
.L_38:
        /*00b8*/ 	.byte	0x04, 0x1e
        /*00ba*/ 	.short	(.L_40 - .L_39)
.L_39:
        /*00bc*/ 	.word	0x00000000


	//----- nvinfo : EIATTR_CBANK_PARAM_SIZE
	.align		4
.L_40:
        /*00c0*/ 	.byte	0x03, 0x19
        /*00c2*/ 	.short	0x0030


	//----- nvinfo : EIATTR_PARAM_CBANK
	.align		4
        /*00c4*/ 	.byte	0x04, 0x0a
        /*00c6*/ 	.short	(.L_42 - .L_41)
	.align		4
.L_41:
        /*00c8*/ 	.word	index@(.nv.constant0._Z11cal_d2TildePmP9uint128_tS_iiiiPi)
        /*00cc*/ 	.short	0x0380
        /*00ce*/ 	.short	0x0030


	//----- nvinfo : EIATTR_SW_WAR
	.align		4
.L_42:
        /*00d0*/ 	.byte	0x04, 0x36
        /*00d2*/ 	.short	(.L_44 - .L_43)
.L_43:
        /*00d4*/ 	.word	0x00000008
.L_44:


//--------------------- .nv.info._Z12modup_kernelP9uint128_tPmiiiiS1_S1_S1_iii --------------------------
	.section	.nv.info._Z12modup_kernelP9uint128_tPmiiiiS1_S1_S1_iii,"",@"SHT_CUDA_INFO"
	.sectionflags	@""
	.align	4


	//----- nvinfo : EIATTR_CUDA_API_VERSION
	.align		4
        /*0000*/ 	.byte	0x04, 0x37
        /*0002*/ 	.short	(.L_46 - .L_45)
.L_45:
        /*0004*/ 	.word	0x00000082


	//----- nvinfo : EIATTR_KPARAM_INFO
	.align		4
.L_46:
        /*0008*/ 	.byte	0x04, 0x17
        /*000a*/ 	.short	(.L_48 - .L_47)
.L_47:
        /*000c*/ 	.word	0x00000000
        /*0010*/ 	.short	0x000b
        /*0012*/ 	.short	0x0040
        /*0014*/ 	.byte	0x00, 0xf0, 0x11, 0x00


	//----- nvinfo : EIATTR_KPARAM_INFO
	.align		4
.L_48:
        /*0018*/ 	.byte	0x04, 0x17
        /*001a*/ 	.short	(.L_50 - .L_49)
.L_49:
        /*001c*/ 	.word	0x00000000
        /*0020*/ 	.short	0x000a
        /*0022*/ 	.short	0x003c
        /*0024*/ 	.byte	0x00, 0xf0, 0x11, 0x00


	//----- nvinfo : EIATTR_KPARAM_INFO
	.align		4
.L_50:
        /*0028*/ 	.byte	0x04, 0x17
        /*002a*/ 	.short	(.L_52 - .L_51)
.L_51:
        /*002c*/ 	.word	0x00000000
        /*0030*/ 	.short	0x0009
        /*0032*/ 	.short	0x0038
        /*0034*/ 	.byte	0x00, 0xf0, 0x11, 0x00


	//----- nvinfo : EIATTR_KPARAM_INFO
	.align		4
.L_52:
        /*0038*/ 	.byte	0x04, 0x17
        /*003a*/ 	.short	(.L_54 - .L_53)
.L_53:
        /*003c*/ 	.word	0x00000000
        /*0040*/ 	.short	0x0008
        /*0042*/ 	.short	0x0030
        /*0044*/ 	.byte	0x00, 0xf5, 0x21, 0x00


	//----- nvinfo : EIATTR_KPARAM_INFO
	.align		4
.L_54:
        /*0048*/ 	.byte	0x04, 0x17
        /*004a*/ 	.short	(.L_56 - .L_55)
.L_55:
        /*004c*/ 	.word	0x00000000
        /*0050*/ 	.short	0x0007
        /*0052*/ 	.short	0x0028
        /*0054*/ 	.byte	0x00, 0xf5, 0x21, 0x00


	//----- nvinfo : EIATTR_KPARAM_INFO
	.align		4
.L_56:
        /*0058*/ 	.byte	0x04, 0x17
        /*005a*/ 	.short	(.L_58 - .L_57)
.L_57:
        /*005c*/ 	.word	0x00000000
        /*0060*/ 	.short	0x0006
        /*0062*/ 	.short	0x0020
        /*0064*/ 	.byte	0x00, 0xf5, 0x21, 0x00


	//----- nvinfo : EIATTR_KPARAM_INFO
	.align		4
.L_58:
        /*0068*/ 	.byte	0x04, 0x17
        /*006a*/ 	.short	(.L_60 - .L_59)
.L_59:
        /*006c*/ 	.word	0x00000000
        /*0070*/ 	.short	0x0005
        /*0072*/ 	.short	0x001c
        /*0074*/ 	.byte	0x00, 0xf0, 0x11, 0x00


	//----- nvinfo : EIATTR_KPARAM_INFO
	.align		4
.L_60:
        /*0078*/ 	.byte	0x04, 0x17
        /*007a*/ 	.short	(.L_62 - .L_61)
.L_61:
        /*007c*/ 	.word	0x00000000
        /*0080*/ 	.short	0x0004
        /*0082*/ 	.short	0x0018
        /*0084*/ 	.byte	0x00, 0xf0, 0x11, 0x00


	//----- nvinfo : EIATTR_KPARAM_INFO
	.align		4
.L_62:
        /*0088*/ 	.byte	0x04, 0x17
        /*008a*/ 	.short	(.L_64 - .L_63)
.L_63:
        /*008c*/ 	.word	0x00000000
        /*0090*/ 	.short	0x0003
        /*0092*/ 	.short	0x0014
        /*0094*/ 	.byte	0x00, 0xf0, 0x11, 0x00


	//----- nvinfo : EIATTR_KPARAM_INFO
	.align		4
.L_64:
        /*0098*/ 	.byte	0x04, 0x17
        /*009a*/ 	.short	(.L_66 - .L_65)
.L_65:
        /*009c*/ 	.word	0x00000000
        /*00a0*/ 	.short	0x0002
        /*00a2*/ 	.short	0x0010
        /*00a4*/ 	.byte	0x00, 0xf0, 0x11, 0x00


	//----- nvinfo : EIATTR_KPARAM_INFO
	.align		4
.L_66:
        /*00a8*/ 	.byte	0x04, 0x17
        /*00aa*/ 	.short	(.L_68 - .L_67)
.L_67:
        /*00ac*/ 	.word	0x00000000
        /*00b0*/ 	.short	0x0001
        /*00b2*/ 	.short	0x0008
        /*00b4*/ 	.byte	0x00, 0xf5, 0x21, 0x00


	//----- nvinfo : EIATTR_KPARAM_INFO
	.align		4
.L_68:
        /*00b8*/ 	.byte	0x04, 0x17
        /*00ba*/ 	.short	(.L_70 - .L_69)
.L_69:
        /*00bc*/ 	.word	0x00000000
        /*00c0*/ 	.short	0x0000
        /*00c2*/ 	.short	0x0000
        /*00c4*/ 	.byte	0x00, 0xf5, 0x21, 0x00


	//----- nvinfo : EIATTR_SPARSE_MMA_MASK
	.align		4
.L_70:
        /*00c8*/ 	.byte	0x03, 0x50
        /*00ca*/ 	.short	0x0000


	//----- nvinfo : EIATTR_MAXREG_COUNT
	.align		4
        /*00cc*/ 	.byte	0x03, 0x1b
        /*00ce*/ 	.short	0x00ff


	//----- nvinfo : EIATTR_MERCURY_ISA_VERSION
	.align		4
        /*00d0*/ 	.byte	0x03, 0x5f
        /*00d2*/ 	.short	0x0101


	//----- nvinfo : EIATTR_VRC_CTA_INIT_COUNT
	.align		4
        /*00d4*/ 	.byte	0x02, 0x4a
	.zero		1
	.zero		1


	//----- nvinfo : EIATTR_EXIT_INSTR_OFFSETS
	.align		4
        /*00d8*/ 	.byte	0x04, 0x1c
        /*00da*/ 	.short	(.L_72 - .L_71)


	//   ....[0]....
.L_71:
        /*00dc*/ 	.word	0x00000160


	//   ....[1]....
        /*00e0*/ 	.word	0x00001ef0


	//----- nvinfo : EIATTR_CBANK_PARAM_SIZE
	.align		4
.L_72:
        /*00e4*/ 	.byte	0x03, 0x19
        /*00e6*/ 	.short	0x0044


	//----- nvinfo : EIATTR_PARAM_CBANK
	.align		4
        /*00e8*/ 	.byte	0x04, 0x0a
        /*00ea*/ 	.short	(.L_74 - .L_73)
	.align		4
.L_73:
        /*00ec*/ 	.word	index@(.nv.constant0._Z12modup_kernelP9uint128_tPmiiiiS1_S1_S1_iii)
        /*00f0*/ 	.short	0x0380
        /*00f2*/ 	.short	0x0044


	//----- nvinfo : EIATTR_SW_WAR
	.align		4
.L_74:
        /*00f4*/ 	.byte	0x04, 0x36
        /*00f6*/ 	.short	(.L_76 - .L_75)
.L_75:
        /*00f8*/ 	.word	0x00000008
.L_76:


//--------------------- .nv.callgraph             --------------------------
	.section	.nv.callgraph,"",@"SHT_CUDA_CALLGRAPH"
	.align	4
	.sectionentsize	8
	.align		4
        /*0000*/ 	.word	0x00000000
	.align		4
        /*0004*/ 	.word	0xffffffff
	.align		4
        /*0008*/ 	.word	index@(_Z11cal_d2TildePmP9uint128_tS_iiiiPi)
	.align		4
        /*000c*/ 	.word	index@(vprintf)
	.align		4
        /*0010*/ 	.word	0x00000000
	.align		4
        /*0014*/ 	.word	0xfffffffe
	.align		4
        /*0018*/ 	.word	0x00000000
	.align		4
        /*001c*/ 	.word	0xfffffffd
	.align		4
        /*0020*/ 	.word	0x00000000
	.align		4
        /*0024*/ 	.word	0xfffffffc


//--------------------- .nv.constant4             --------------------------
	.section	.nv.constant4,"a",@progbits
	.align	8
	.align		8
.nv.constant4:
        /*0000*/ 	.dword	vprintf
	.align		8
        /*0008*/ 	.dword	$str


//--------------------- .text._Z11cal_d2TildePmP9uint128_tS_iiiiPi --------------------------
	.section	.text._Z11cal_d2TildePmP9uint128_tS_iiiiPi,"ax",@progbits
	.align	128
        .global         _Z11cal_d2TildePmP9uint128_tS_iiiiPi
        .type           _Z11cal_d2TildePmP9uint128_tS_iiiiPi,@function
        .size           _Z11cal_d2TildePmP9uint128_tS_iiiiPi,(.L_x_13 - _Z11cal_d2TildePmP9uint128_tS_iiiiPi)
        .other          _Z11cal_d2TildePmP9uint128_tS_iiiiPi,@"STO_CUDA_ENTRY STV_DEFAULT"
_Z11cal_d2TildePmP9uint128_tS_iiiiPi:
.text._Z11cal_d2TildePmP9uint128_tS_iiiiPi:
[----:B------:R-:W0:Y:S08]  /*0000*/  LDC R1, c[0x0][0x37c] ;  /* 0x0000df00ff017b82 */ /* 0x000e300000000800 */
[----:B------:R-:W1:Y:S01]  /*0010*/  LDC R8, c[0x0][0x398] ;  /* 0x0000e600ff087b82 */ /* 0x000e620000000800 */
[----:B------:R-:W2:Y:S01]  /*0020*/  S2R R9, SR_TID.X ;  /* 0x0000000000097919 */ /* 0x000ea20000002100 */
[----:B------:R-:W3:Y:S01]  /*0030*/  LDCU UR7, c[0x0][0x2fc] ;  /* 0x00005f80ff0777ac */ /* 0x000ee20008000800 */
[----:B0-----:R-:W-:Y:S01]  /*0040*/  VIADD R1, R1, 0xfffffff8 ;  /* 0xfffffff801017836 */ /* 0x001fe20000000000 */
[----:B------:R-:W2:Y:S01]  /*0050*/  S2R R4, SR_CTAID.X ;  /* 0x0000000000047919 */ /* 0x000ea20000002500 */
[----:B------:R-:W2:Y:S01]  /*0060*/  LDCU UR4, c[0x0][0x360] ;  /* 0x00006c00ff0477ac */ /* 0x000ea20008000800 */
[----:B-1----:R-:W-:-:S04]  /*0070*/  IABS R5, R8 ;  /* 0x0000000800057213 */ /* 0x002fc80000000000 */
[----:B------:R-:W0:Y:S01]  /*0080*/  I2F.RP R0, R5 ;  /* 0x0000000500007306 */ /* 0x000e220000209400 */
[----:B--2---:R-:W-:Y:S01]  /*0090*/  IMAD R9, R4, UR4, R9 ;  /* 0x0000000404097c24 */ /* 0x004fe2000f8e0209 */
[----:B------:R-:W1:Y:S04]  /*00a0*/  LDCU.64 UR4, c[0x0][0x358] ;  /* 0x00006b00ff0477ac */ /* 0x000e680008000a00 */
[----:B------:R-:W-:Y:S02]  /*00b0*/  IABS R4, R9 ;  /* 0x0000000900047213 */ /* 0x000fe40000000000 */
[----:B0-----:R-:W0:Y:S02]  /*00c0*/  MUFU.RCP R0, R0 ;  /* 0x0000000000007308 */ /* 0x001e240000001000 */
[----:B0-----:R-:W-:-:S06]  /*00d0*/  VIADD R2, R0, 0xffffffe ;  /* 0x0ffffffe00027836 */ /* 0x001fcc0000000000 */
[----:B------:R0:W2:Y:S02]  /*00e0*/  F2I.FTZ.U32.TRUNC.NTZ R3, R2 ;  /* 0x0000000200037305 */ /* 0x0000a4000021f000 */
[----:B0-----:R-:W-:Y:S01]  /*00f0*/  IMAD.MOV.U32 R2, RZ, RZ, RZ ;  /* 0x000000ffff027224 */ /* 0x001fe200078e00ff */
[----:B--2---:R-:W-:-:S05]  /*0100*/  IADD3 R6, PT, PT, RZ, -R3, RZ ;  /* 0x80000003ff067210 */ /* 0x004fca0007ffe0ff */
[----:B------:R-:W-:Y:S01]  /*0110*/  IMAD R7, R6, R5, RZ ;  /* 0x0000000506077224 */ /* 0x000fe200078e02ff */
[----:B------:R-:W-:-:S03]  /*0120*/  LOP3.LUT R6, R9, R8, RZ, 0x3c, !PT ;  /* 0x0000000809067212 */ /* 0x000fc600078e3cff */
[----:B------:R-:W-:Y:S01]  /*0130*/  IMAD.HI.U32 R3, R3, R7, R2 ;  /* 0x0000000703037227 */ /* 0x000fe200078e0002 */
[----:B------:R-:W-:-:S05]  /*0140*/  ISETP.GE.AND P1, PT, R6, RZ, PT ;  /* 0x000000ff0600720c */ /* 0x000fca0003f26270 */
[----:B------:R-:W-:-:S05]  /*0150*/  IMAD.HI.U32 R0, R3, R4, RZ ;  /* 0x0000000403007227 */ /* 0x000fca00078e00ff */
[----:B------:R-:W-:-:S05]  /*0160*/  IADD3 R2, PT, PT, -R0, RZ, RZ ;  /* 0x000000ff00027210 */ /* 0x000fca0007ffe1ff */
[----:B------:R-:W-:-:S05]  /*0170*/  IMAD R2, R5, R2, R4 ;  /* 0x0000000205027224 */ /* 0x000fca00078e0204 */
[----:B------:R-:W-:-:S13]  /*0180*/  ISETP.GT.U32.AND P2, PT, R5, R2, PT ;  /* 0x000000020500720c */ /* 0x000fda0003f44070 */
[----:B------:R-:W-:Y:S01]  /*0190*/  @!P2 IMAD.IADD R2, R2, 0x1, -R5 ;  /* 0x000000010202a824 */ /* 0x000fe200078e0a05 */
[----:B------:R-:W-:Y:S02]  /*01a0*/  @!P2 IADD3 R0, PT, PT, R0, 0x1, RZ ;  /* 0x000000010000a810 */ /* 0x000fe40007ffe0ff */
[----:B------:R-:W-:Y:S02]  /*01b0*/  ISETP.NE.AND P2, PT, R8, RZ, PT ;  /* 0x000000ff0800720c */ /* 0x000fe40003f45270 */
[----:B------:R-:W-:Y:S02]  /*01c0*/  ISETP.GE.U32.AND P0, PT, R2, R5, PT ;  /* 0x000000050200720c */ /* 0x000fe40003f06070 */
[----:B------:R-:W0:Y:S08]  /*01d0*/  LDC.64 R2, c[0x0][0x388] ;  /* 0x0000e200ff027b82 */ /* 0x000e300000000a00 */
[----:B------:R-:W2:Y:S03]  /*01e0*/  LDC.64 R4, c[0x0][0x390] ;  /* 0x0000e400ff047b82 */ /* 0x000ea60000000a00 */
[----:B------:R-:W-:-:S05]  /*01f0*/  @P0 VIADD R0, R0, 0x1 ;  /* 0x0000000100000836 */ /* 0x000fca0000000000 */
[----:B------:R-:W-:Y:S02]  /*0200*/  @!P1 IADD3 R0, PT, PT, -R0, RZ, RZ ;  /* 0x000000ff00009210 */ /* 0x000fe40007ffe1ff */
[----:B------:R-:W-:Y:S01]  /*0210*/  @!P2 LOP3.LUT R0, RZ, R8, RZ, 0x33, !PT ;  /* 0x00000008ff00a212 */ /* 0x000fe200078e33ff */
[----:B0-----:R-:W-:-:S06]  /*0220*/  IMAD.WIDE R2, R9, 0x10, R2 ;  /* 0x0000001009027825 */ /* 0x001fcc00078e0202 */
[----:B-1----:R-:W4:Y:S01]  /*0230*/  LDG.E.64 R2, desc[UR4][R2.64+0x8] ;  /* 0x0000080402027981 */ /* 0x002f22000c1e1b00 */
[----:B--2---:R-:W-:-:S06]  /*0240*/  IMAD.WIDE R4, R0, 0x8, R4 ;  /* 0x0000000800047825 */ /* 0x004fcc00078e0204 */
[----:B------:R-:W4:Y:S01]  /*0250*/  LDG.E.64 R4, desc[UR4][R4.64] ;  /* 0x0000000404047981 */ /* 0x000f22000c1e1b00 */
[----:B------:R-:W0:Y:S01]  /*0260*/  LDCU UR6, c[0x0][0x2f8] ;  /* 0x00005f00ff0677ac */ /* 0x000e220008000800 */
[----:B------:R-:W-:Y:S01]  /*0270*/  IMAD.MOV R10, RZ, RZ, -R0 ;  /* 0x000000ffff0a7224 */ /* 0x000fe200078e0a00 */
[----:B------:R-:W-:Y:S03]  /*0280*/  BSSY.RECONVERGENT B0, `(.L_x_0) ;  /* 0x000001c000007945 */ /* 0x000fe60003800200 */
[----:B------:R-:W-:Y:S01]  /*0290*/  IMAD R8, R8, R10, R9 ;  /* 0x0000000a08087224 */ /* 0x000fe200078e0209 */
[----:B0-----:R-:W-:Y:S02]  /*02a0*/  IADD3 R6, P1, PT, R1, UR6, RZ ;  /* 0x0000000601067c10 */ /* 0x001fe4000ff3e0ff */
[----:B----4-:R-:W-:-:S04]  /*02b0*/  LOP3.LUT R7, R3, R5, RZ, 0xfc, !PT ;  /* 0x0000000503077212 */ /* 0x010fc800078efcff */
[----:B------:R-:W-:Y:S02]  /*02c0*/  ISETP.NE.U32.AND P0, PT, R7, RZ, PT ;  /* 0x000000ff0700720c */ /* 0x000fe40003f05070 */
[----:B---3--:R-:W-:-:S11]  /*02d0*/  IADD3.X R7, PT, PT, RZ, UR7, RZ, P1, !PT ;  /* 0x00000007ff077c10 */ /* 0x008fd60008ffe4ff */
[----:B------:R-:W-:Y:S05]  /*02e0*/  @P0 BRA `(.L_x_1) ;  /* 0x00000000004c0947 */ /* 0x000fea0003800000 */
[----:B------:R-:W0:Y:S01]  /*02f0*/  I2F.U32.RP R3, R4 ;  /* 0x0000000400037306 */ /* 0x000e220000209000 */
[----:B------:R-:W-:Y:S02]  /*0300*/  IADD3 R5, PT, PT, RZ, -R4, RZ ;  /* 0x80000004ff057210 */ /* 0x000fe40007ffe0ff */
[----:B------:R-:W-:-:S05]  /*0310*/  ISETP.NE.U32.AND P1, PT, R4, RZ, PT ;  /* 0x000000ff0400720c */ /* 0x000fca0003f25070 */
[----:B0-----:R-:W0:Y:S02]  /*0320*/  MUFU.RCP R3, R3 ;  /* 0x0000000300037308 */ /* 0x001e240000001000 */
[----:B0-----:R-:W-:Y:S02]  /*0330*/  VIADD R10, R3, 0xffffffe ;  /* 0x0ffffffe030a7836 */ /* 0x001fe40000000000 */
[----:B------:R-:W-:-:S04]  /*0340*/  IMAD.MOV.U32 R3, RZ, RZ, RZ ;  /* 0x000000ffff037224 */ /* 0x000fc800078e00ff */
[----:B------:R0:W1:Y:S02]  /*0350*/  F2I.FTZ.U32.TRUNC.NTZ R11, R10 ;  /* 0x0000000a000b7305 */ /* 0x000064000021f000 */
[----:B0-----:R-:W-:Y:S02]  /*0360*/  IMAD.MOV.U32 R10, RZ, RZ, RZ ;  /* 0x000000ffff0a7224 */ /* 0x001fe400078e00ff */
[----:B-1----:R-:W-:-:S04]  /*0370*/  IMAD R5, R5, R11, RZ ;  /* 0x0000000b05057224 */ /* 0x002fc800078e02ff */
[----:B------:R-:W-:-:S06]  /*0380*/  IMAD.HI.U32 R11, R11, R5, R10 ;  /* 0x000000050b0b7227 */ /* 0x000fcc00078e000a */
[----:B------:R-:W-:-:S05]  /*0390*/  IMAD.HI.U32 R11, R11, R2, RZ ;  /* 0x000000020b0b7227 */ /* 0x000fca00078e00ff */
[----:B------:R-:W-:-:S05]  /*03a0*/  IADD3 R11, PT, PT, -R11, RZ, RZ ;  /* 0x000000ff0b0b7210 */ /* 0x000fca0007ffe1ff */
[----:B------:R-:W-:-:S05]  /*03b0*/  IMAD R2, R4, R11, R2 ;  /* 0x0000000b04027224 */ /* 0x000fca00078e0202 */
[----:B------:R-:W-:-:S13]  /*03c0*/  ISETP.GE.U32.AND P0, PT, R2, R4, PT ;  /* 0x000000040200720c */ /* 0x000fda0003f06070 */
[----:B------:R-:W-:-:S05]  /*03d0*/  @P0 IMAD.IADD R2, R2, 0x1, -R4 ;  /* 0x0000000102020824 */ /* 0x000fca00078e0a04 */
[----:B------:R-:W-:-:S13]  /*03e0*/  ISETP.GE.U32.AND P0, PT, R2, R4, PT ;  /* 0x000000040200720c */ /* 0x000fda0003f06070 */
[----:B------:R-:W-:Y:S02]  /*03f0*/  @P0 IADD3 R2, PT, PT, -R4, R2, RZ ;  /* 0x0000000204020210 */ /* 0x000fe40007ffe1ff */
[----:B------:R-:W-:Y:S01]  /*0400*/  @!P1 LOP3.LUT R2, RZ, R4, RZ, 0x33, !PT ;  /* 0x00000004ff029212 */ /* 0x000fe200078e33ff */
[----:B------:R-:W-:Y:S06]  /*0410*/  BRA `(.L_x_2) ;  /* 0x0000000000087947 */ /* 0x000fec0003800000 */
.L_x_1:
[----:B------:R-:W-:-:S07]  /*0420*/  MOV R10, 0x440 ;  /* 0x00000440000a7802 */ /* 0x000fce0000000f00 */
[----:B------:R-:W-:Y:S05]  /*0430*/  CALL.REL.NOINC `($__internal_0_$__cuda_sm20_rem_u64) ;  /* 0x0000000000707944 */ /* 0x000fea0003c00000 */
.L_x_2:
[----:B------:R-:W-:Y:S05]  /*0440*/  BSYNC.RECONVERGENT B0 ;  /* 0x0000000000007941 */ /* 0x000fea0003800200 */
.L_x_0:
[----:B------:R-:W0:Y:S01]  /*0450*/  LDC.64 R10, c[0x0][0x3a8] ;  /* 0x0000ea00ff0a7b82 */ /* 0x000e220000000a00 */
[----:B------:R-:W1:Y:S07]  /*0460*/  LDCU UR6, c[0x0][0x398] ;  /* 0x00007300ff0677ac */ /* 0x000e6e0008000800 */
[----:B------:R-:W2:Y:S01]  /*0470*/  LDC.64 R14, c[0x0][0x3a0] ;  /* 0x0000e800ff0e7b82 */ /* 0x000ea20000000a00 */
[----:B0-----:R-:W-:-:S05]  /*0480*/  IMAD.WIDE R12, R0, 0x4, R10 ;  /* 0x00000004000c7825 */ /* 0x001fca00078e020a */
[----:B------:R-:W3:Y:S01]  /*0490*/  LDG.E R0, desc[UR4][R12.64] ;  /* 0x000000040c007981 */ /* 0x000ee2000c1e1900 */
[----:B--2---:R-:W-:Y:S02]  /*04a0*/  IMAD.WIDE R4, R15, 0x4, R10 ;  /* 0x000000040f047825 */ /* 0x004fe400078e020a */
[----:B------:R-:W0:Y:S04]  /*04b0*/  LDC.64 R10, c[0x0][0x380] ;  /* 0x0000e000ff0a7b82 */ /* 0x000e280000000a00 */
[----:B------:R-:W3:Y:S01]  /*04c0*/  LDG.E R5, desc[UR4][R4.64+-0x4] ;  /* 0xfffffc0404057981 */ /* 0x000ee2000c1e1900 */
[----:B------:R-:W-:Y:S01]  /*04d0*/  ISETP.NE.AND P0, PT, R14, RZ, PT ;  /* 0x000000ff0e00720c */ /* 0x000fe20003f05270 */
[----:B---3--:R-:W-:-:S04]  /*04e0*/  IMAD R9, R5, R14, R0 ;  /* 0x0000000e05097224 */ /* 0x008fc800078e0200 */
[----:B-1----:R-:W-:-:S04]  /*04f0*/  IMAD R9, R9, UR6, R8 ;  /* 0x0000000609097c24 */ /* 0x002fc8000f8e0208 */
[----:B0-----:R-:W-:-:S05]  /*0500*/  IMAD.WIDE R10, R9, 0x8, R10 ;  /* 0x00000008090a7825 */ /* 0x001fca00078e020a */
[----:B------:R0:W-:Y:S01]  /*0510*/  STG.E.64 desc[UR4][R10.64], R2 ;  /* 0x000000020a007986 */ /* 0x0001e2000c101b04 */
[----:B------:R-:W-:Y:S05]  /*0520*/  @P0 EXIT ;  /* 0x000000000000094d */ /* 0x000fea0003800000 */
[----:B------:R-:W2:Y:S02]  /*0530*/  LDG.E R12, desc[UR4][R12.64] ;  /* 0x000000040c0c7981 */ /* 0x000ea4000c1e1900 */
[----:B--2---:R-:W-:-:S13]  /*0540*/  ISETP.NE.AND P0, PT, R12, 0x1, PT ;  /* 0x000000010c00780c */ /* 0x004fda0003f05270 */
[----:B------:R-:W-:Y:S05]  /*0550*/  @P0 EXIT ;  /* 0x000000000000094d */ /* 0x000fea0003800000 */
[----:B0-----:R-:W-:Y:S01]  /*0560*/  MOV R2, 0x0 ;  /* 0x0000000000027802 */ /* 0x001fe20000000f00 */
[----:B------:R-:W0:Y:S01]  /*0570*/  LDCU.64 UR4, c[0x4][0x8] ;  /* 0x01000100ff0477ac */ /* 0x000e220008000a00 */
[----:B------:R-:W-:-:S04]  /*0580*/  IADD3 R0, PT, PT, R8, UR6, RZ ;  /* 0x0000000608007c10 */ /* 0x000fc8000fffe0ff */
[----:B------:R-:W1:Y:S01]  /*0590*/  LDC.64 R2, c[0x4][R2] ;  /* 0x0100000002027b82 */ /* 0x000e620000000a00 */
[----:B------:R2:W-:Y:S01]  /*05a0*/  STL [R1], R0 ;  /* 0x0000000001007387 */ /* 0x0005e20000100800 */
[----:B0-----:R-:W-:Y:S01]  /*05b0*/  IMAD.U32 R4, RZ, RZ, UR4 ;  /* 0x00000004ff047e24 */ /* 0x001fe2000f8e00ff */
[----:B--2---:R-:W-:-:S07]  /*05c0*/  MOV R5, UR5 ;  /* 0x0000000500057c02 */ /* 0x004fce0008000f00 */
[----:B------:R-:W-:-:S07]  /*05d0*/  LEPC R20, `(.L_x_3) ;  /* 0x000000001014794e */ /* 0x000fce0000000000 */
[----:B-1----:R-:W-:Y:S05]  /*05e0*/  CALL.ABS.NOINC R2 ;  /* 0x0000000002007343 */ /* 0x002fea0003c00000 */
.L_x_3:
[----:B------:R-:W-:Y:S05]  /*05f0*/  EXIT ;  /* 0x000000000000794d */ /* 0x000fea0003800000 */
        .weak           $__internal_0_$__cuda_sm20_rem_u64
        .type           $__internal_0_$__cuda_sm20_rem_u64,@function
        .size           $__internal_0_$__cuda_sm20_rem_u64,(.L_x_13 - $__internal_0_$__cuda_sm20_rem_u64)
$__internal_0_$__cuda_sm20_rem_u64:
[----:B------:R-:W0:Y:S08]  /*0600*/  I2F.U64.RP R9, R4 ;  /* 0x0000000400097312 */ /* 0x000e300000309000 */
[----:B0-----:R-:W0:Y:S02]  /*0610*/  MUFU.RCP R9, R9 ;  /* 0x0000000900097308 */ /* 0x001e240000001000 */
[----:B0-----:R-:W-:-:S06]  /*0620*/  VIADD R12, R9, 0x1ffffffe ;  /* 0x1ffffffe090c7836 */ /* 0x001fcc0000000000 */
[----:B------:R-:W0:Y:S02]  /*0630*/  F2I.U64.TRUNC R12, R12 ;  /* 0x0000000c000c7311 */ /* 0x000e24000020d800 */
[----:B0-----:R-:W-:-:S04]  /*0640*/  IMAD.WIDE.U32 R14, R12, R4, RZ ;  /* 0x000000040c0e7225 */ /* 0x001fc800078e00ff */
[C---:B------:R-:W-:Y:S01]  /*0650*/  IMAD R11, R12.reuse, R5, R15 ;  /* 0x000000050c0b7224 */ /* 0x040fe200078e020f */
[----:B------:R-:W-:Y:S01]  /*0660*/  IADD3 R17, P0, PT, RZ, -R14, RZ ;  /* 0x8000000eff117210 */ /* 0x000fe20007f1e0ff */
[----:B------:R-:W-:Y:S02]  /*0670*/  IMAD.MOV.U32 R15, RZ, RZ, R12 ;  /* 0x000000ffff0f7224 */ /* 0x000fe400078e000c */
[----:B------:R-:W-:Y:S02]  /*0680*/  IMAD R11, R13, R4, R11 ;  /* 0x000000040d0b7224 */ /* 0x000fe400078e020b */
[----:B------:R-:W-:-:S03]  /*0690*/  IMAD.HI.U32 R14, R12, R17, RZ ;  /* 0x000000110c0e7227 */ /* 0x000fc600078e00ff */
[----:B------:R-:W-:-:S05]  /*06a0*/  IADD3.X R11, PT, PT, RZ, ~R11, RZ, P0, !PT ;  /* 0x8000000bff0b7210 */ /* 0x000fca00007fe4ff */
[----:B------:R-:W-:-:S04]  /*06b0*/  IMAD.WIDE.U32 R14, P0, R12, R11, R14 ;  /* 0x0000000b0c0e7225 */ /* 0x000fc8000780000e */
[C---:B------:R-:W-:Y:S02]  /*06c0*/  IMAD R19, R13.reuse, R11, RZ ;  /* 0x0000000b0d137224 */ /* 0x040fe400078e02ff */
[----:B------:R-:W-:-:S04]  /*06d0*/  IMAD.HI.U32 R14, P1, R13, R17, R14 ;  /* 0x000000110d0e7227 */ /* 0x000fc8000782000e */
[----:B------:R-:W-:Y:S01]  /*06e0*/  IMAD.HI.U32 R9, R13, R11, RZ ;  /* 0x0000000b0d097227 */ /* 0x000fe200078e00ff */
[----:B------:R-:W-:-:S04]  /*06f0*/  IADD3 R15, P2, PT, R19, R14, RZ ;  /* 0x0000000e130f7210 */ /* 0x000fc80007f5e0ff */
[----:B------:R-:W-:Y:S01]  /*0700*/  IADD3.X R9, PT, PT, R9, R13, RZ, P0, !PT ;  /* 0x0000000d09097210 */ /* 0x000fe200007fe4ff */
[----:B------:R-:W-:-:S03]  /*0710*/  IMAD.WIDE.U32 R12, R15, R4, RZ ;  /* 0x000000040f0c7225 */ /* 0x000fc600078e00ff */
[----:B------:R-:W-:Y:S01]  /*0720*/  IADD3.X R9, PT, PT, RZ, RZ, R9, P2, P1 ;  /* 0x000000ffff097210 */ /* 0x000fe200017e2409 */
[----:B------:R-:W-:Y:S01]  /*0730*/  IMAD R11, R15, R5, R13 ;  /* 0x000000050f0b7224 */ /* 0x000fe200078e020d */
[----:B------:R-:W-:-:S03]  /*0740*/  IADD3 R13, P0, PT, RZ, -R12, RZ ;  /* 0x8000000cff0d7210 */ /* 0x000fc60007f1e0ff */
[----:B------:R-:W-:Y:S02]  /*0750*/  IMAD R11, R9, R4, R11 ;  /* 0x00000004090b7224 */ /* 0x000fe400078e020b */
[----:B------:R-:W-:-:S04]  /*0760*/  IMAD.HI.U32 R14, R15, R13, RZ ;  /* 0x0000000d0f0e7227 */ /* 0x000fc800078e00ff */
[----:B------:R-:W-:-:S04]  /*0770*/  IMAD.X R12, RZ, RZ, ~R11, P0 ;  /* 0x000000ffff0c7224 */ /* 0x000fc800000e0e0b */
[----:B------:R-:W-:-:S04]  /*0780*/  IMAD.WIDE.U32 R14, P0, R15, R12, R14 ;  /* 0x0000000c0f0e7225 */ /* 0x000fc8000780000e */
[C---:B------:R-:W-:Y:S02]  /*0790*/  IMAD R16, R9.reuse, R12, RZ ;  /* 0x0000000c09107224 */ /* 0x040fe400078e02ff */
[----:B------:R-:W-:-:S04]  /*07a0*/  IMAD.HI.U32 R11, P1, R9, R13, R14 ;  /* 0x0000000d090b7227 */ /* 0x000fc8000782000e */
[----:B------:R-:W-:Y:S01]  /*07b0*/  IMAD.HI.U32 R12, R9, R12, RZ ;  /* 0x0000000c090c7227 */ /* 0x000fe200078e00ff */
[----:B------:R-:W-:-:S03]  /*07c0*/  IADD3 R11, P2, PT, R16, R11, RZ ;  /* 0x0000000b100b7210 */ /* 0x000fc60007f5e0ff */
[----:B------:R-:W-:Y:S01]  /*07d0*/  IMAD.MOV.U32 R13, RZ, RZ, RZ ;  /* 0x000000ffff0d7224 */ /* 0x000fe200078e00ff */
[----:B------:R-:W-:Y:S01]  /*07e0*/  IADD3.X R9, PT, PT, R12, R9, RZ, P0, !PT ;  /* 0x000000090c097210 */ /* 0x000fe200007fe4ff */
[----:B------:R-:W-:-:S03]  /*07f0*/  IMAD.HI.U32 R12, R11, R2, RZ ;  /* 0x000000020b0c7227 */ /* 0x000fc600078e00ff */
[----:B------:R-:W-:Y:S01]  /*0800*/  IADD3.X R9, PT, PT, RZ, RZ, R9, P2, P1 ;  /* 0x000000ffff097210 */ /* 0x000fe200017e2409 */
[----:B------:R-:W-:-:S04]  /*0810*/  IMAD.WIDE.U32 R12, R11, R3, R12 ;  /* 0x000000030b0c7225 */ /* 0x000fc800078e000c */
[C---:B------:R-:W-:Y:S02]  /*0820*/  IMAD R14, R9.reuse, R3, RZ ;  /* 0x00000003090e7224 */ /* 0x040fe400078e02ff */
[----:B------:R-:W-:-:S04]  /*0830*/  IMAD.HI.U32 R11, P0, R9, R2, R12 ;  /* 0x00000002090b7227 */ /* 0x000fc8000780000c */
[----:B------:R-:W-:Y:S01]  /*0840*/  IMAD.HI.U32 R9, R9, R3, RZ ;  /* 0x0000000309097227 */ /* 0x000fe200078e00ff */
[----:B------:R-:W-:-:S04]  /*0850*/  IADD3 R11, P1, PT, R14, R11, RZ ;  /* 0x0000000b0e0b7210 */ /* 0x000fc80007f3e0ff */
[----:B------:R-:W-:Y:S01]  /*0860*/  IADD3.X R9, PT, PT, R9, RZ, RZ, P0, !PT ;  /* 0x000000ff09097210 */ /* 0x000fe200007fe4ff */
[----:B------:R-:W-:-:S04]  /*0870*/  IMAD.WIDE.U32 R12, R11, R4, RZ ;  /* 0x000000040b0c7225 */ /* 0x000fc800078e00ff */
[----:B------:R-:W-:Y:S02]  /*0880*/  IMAD.X R9, RZ, RZ, R9, P1 ;  /* 0x000000ffff097224 */ /* 0x000fe400008e0609 */
[----:B------:R-:W-:Y:S01]  /*0890*/  IMAD R11, R11, R5, R13 ;  /* 0x000000050b0b7224 */ /* 0x000fe200078e020d */
[----:B------:R-:W-:-:S03]  /*08a0*/  IADD3 R13, P1, PT, -R12, R2, RZ ;  /* 0x000000020c0d7210 */ /* 0x000fc60007f3e1ff */
[-C--:B------:R-:W-:Y:S01]  /*08b0*/  IMAD R2, R9, R4.reuse, R11 ;  /* 0x0000000409027224 */ /* 0x080fe200078e020b */
[----:B------:R-:W-:-:S04]  /*08c0*/  ISETP.GE.U32.AND P0, PT, R13, R4, PT ;  /* 0x000000040d00720c */ /* 0x000fc80003f06070 */
[----:B------:R-:W-:Y:S02]  /*08d0*/  IADD3.X R3, PT, PT, ~R2, R3, RZ, P1, !PT ;  /* 0x0000000302037210 */ /* 0x000fe40000ffe5ff */
[----:B------:R-:W-:Y:S02]  /*08e0*/  IADD3 R9, P1, PT, -R4, R13, RZ ;  /* 0x0000000d04097210 */ /* 0x000fe40007f3e1ff */
[----:B------:R-:W-:-:S03]  /*08f0*/  ISETP.GE.U32.AND.EX P0, PT, R3, R5, PT, P0 ;  /* 0x000000050300720c */ /* 0x000fc60003f06100 */
[----:B------:R-:W-:Y:S01]  /*0900*/  IMAD.X R11, R3, 0x1, ~R5, P1 ;  /* 0x00000001030b7824 */ /* 0x000fe200008e0e05 */
[----:B------:R-:W-:Y:S02]  /*0910*/  SEL R9, R9, R13, P0 ;  /* 0x0000000d09097207 */ /* 0x000fe40000000000 */
[C---:B------:R-:W-:Y:S02]  /*0920*/  ISETP.NE.U32.AND P1, PT, R4.reuse, RZ, PT ;  /* 0x000000ff0400720c */ /* 0x040fe40003f25070 */
[----:B------:R-:W-:Y:S02]  /*0930*/  SEL R11, R11, R3, P0 ;  /* 0x000000030b0b7207 */ /* 0x000fe40000000000 */
[----:B------:R-:W-:Y:S02]  /*0940*/  ISETP.GE.U32.AND P0, PT, R9, R4, PT ;  /* 0x000000040900720c */ /* 0x000fe40003f06070 */
[----:B------:R-:W-:Y:S02]  /*0950*/  IADD3 R2, P2, PT, -R4, R9, RZ ;  /* 0x0000000904027210 */ /* 0x000fe40007f5e1ff */
[----:B------:R-:W-:-:S02]  /*0960*/  ISETP.GE.U32.AND.EX P0, PT, R11, R5, PT, P0 ;  /* 0x000000050b00720c */ /* 0x000fc40003f06100 */
[CC--:B------:R-:W-:Y:S02]  /*0970*/  IADD3.X R3, PT, PT, ~R5.reuse, R11.reuse, RZ, P2, !PT ;  /* 0x0000000b05037210 */ /* 0x0c0fe400017fe5ff */
[----:B------:R-:W-:Y:S02]  /*0980*/  ISETP.NE.AND.EX P1, PT, R5, RZ, PT, P1 ;  /* 0x000000ff0500720c */ /* 0x000fe40003f25310 */
[----:B------:R-:W-:Y:S01]  /*0990*/  SEL R3, R3, R11, P0 ;  /* 0x0000000b03037207 */ /* 0x000fe20000000000 */
[----:B------:R-:W-:Y:S01]  /*09a0*/  HFMA2 R11, -RZ, RZ, 0, 0 ;  /* 0x00000000ff0b7431 */ /* 0x000fe200000001ff */
[----:B------:R-:W-:Y:S02]  /*09b0*/  SEL R2, R2, R9, P0 ;  /* 0x0000000902027207 */ /* 0x000fe40000000000 */
[----:B------:R-:W-:Y:S02]  /*09c0*/  SEL R3, R3, 0xffffffff, P1 ;  /* 0xffffffff03037807 */ /* 0x000fe40000800000 */
[----:B------:R-:W-:Y:S01]  /*09d0*/  SEL R2, R2, 0xffffffff, P1 ;  /* 0xffffffff02027807 */ /* 0x000fe20000800000 */
[----:B------:R-:W-:Y:S06]  /*09e0*/  RET.REL.NODEC R10 `(_Z11cal_d2TildePmP9uint128_tS_iiiiPi) ;  /* 0xfffffff40a847950 */ /* 0x000fec0003c3ffff */
.L_x_4:
[----:B------:R-:W-:-:S00]  /*09f0*/  BRA `(.L_x_4) ;  /* 0xfffffffc00fc7947 */ /* 0x000fc0000383ffff */
[----:B------:R-:W-:-:S00]  /*0a00*/  NOP ;  /* 0x0000000000007918 */ /* 0x000fc00000000000 */
[----:B------:R-:W-:-:S00]  /*0a10*/  NOP ;  /* 0x0000000000007918 */ /* 0x000fc00000000000 */
[----:B------:R-:W-:-:S00]  /*0a20*/  NOP ;  /* 0x0000000000007918 */ /* 0x000fc00000000000 */
[----:B------:R-:W-:-:S00]  /*0a30*/  NOP ;  /* 0x0000000000007918 */ /* 0x000fc00000000000 */
[----:B------:R-:W-:-:S00]  /*0a40*/  NOP ;  /* 0x0000000000007918 */ /* 0x000fc00000000000 */
[----:B------:R-:W-:-:S00]  /*0a50*/  NOP ;  /* 0x0000000000007918 */ /* 0x000fc00000000000 */
[----:B------:R-:W-:-:S00]  /*0a60*/  NOP ;  /* 0x0000000000007918 */ /* 0x000fc00000000000 */
[----:B------:R-:W-:-:S00]  /*0a70*/  NOP ;  /* 0x0000000000007918 */ /* 0x000fc00000000000 */
.L_x_13:


//--------------------- .text._Z12modup_kernelP9uint128_tPmiiiiS1_S1_S1_iii --------------------------
	.section	.text._Z12modup_kernelP9uint128_tPmiiiiS1_S1_S1_iii,"ax",@progbits
	.align	128
        .global         _Z12modup_kernelP9uint128_tPmiiiiS1_S1_S1_iii
        .type           _Z12modup_kernelP9uint128_tPmiiiiS1_S1_S1_iii,@function
        .size           _Z12modup_kernelP9uint128_tPmiiiiS1_S1_S1_iii,(.L_x_15 - _Z12modup_kernelP9uint128_tPmiiiiS1_S1_S1_iii)
        .other          _Z12modup_kernelP9uint128_tPmiiiiS1_S1_S1_iii,@"STO_CUDA_ENTRY STV_DEFAULT"
_Z12modup_kernelP9uint128_tPmiiiiS1_S1_S1_iii:
.text._Z12modup_kernelP9uint128_tPmiiiiS1_S1_S1_iii:
[----:B------:R-:W-:Y:S08]  /*0000*/  LDC R1, c[0x0][0x37c] ;  /* 0x0000df00ff017b82 */ /* 0x000ff00000000800 */
[----:B------:R-:W0:Y:S01]  /*0010*/  LDC R9, c[0x0][0x398] ;  /* 0x0000e600ff097b82 */ /* 0x000e220000000800 */
[----:B------:R-:W1:Y:S01]  /*0020*/  S2R R0, SR_TID.X ;  /* 0x0000000000007919 */ /* 0x000e620000002100 */
[----:B------:R-:W1:Y:S01]  /*0030*/  LDCU UR4, c[0x0][0x360] ;  /* 0x00006c00ff0477ac */ /* 0x000e620008000800 */
[----:B------:R-:W1:Y:S05]  /*0040*/  S2R R5, SR_CTAID.X ;  /* 0x0000000000057919 */ /* 0x000e6a0000002500 */
[----:B------:R-:W2:Y:S01]  /*0050*/  LDC R6, c[0x0][0x3c0] ;  /* 0x0000f000ff067b82 */ /* 0x000ea20000000800 */
[----:B0-----:R-:W-:-:S04]  /*0060*/  IABS R7, R9 ;  /* 0x0000000900077213 */ /* 0x001fc80000000000 */
[----:B------:R-:W0:Y:S01]  /*0070*/  I2F.RP R4, R7 ;  /* 0x0000000700047306 */ /* 0x000e220000209400 */
[----:B--2---:R-:W-:Y:S01]  /*0080*/  ISETP.GE.AND P1, PT, R6, 0x1, PT ;  /* 0x000000010600780c */ /* 0x004fe20003f26270 */
[----:B-1----:R-:W-:-:S06]  /*0090*/  IMAD R0, R5, UR4, R0 ;  /* 0x0000000405007c24 */ /* 0x002fcc000f8e0200 */
[----:B0-----:R-:W0:Y:S02]  /*00a0*/  MUFU.RCP R4, R4 ;  /* 0x0000000400047308 */ /* 0x001e240000001000 */
[----:B0-----:R-:W-:Y:S01]  /*00b0*/  VIADD R2, R4, 0xffffffe ;  /* 0x0ffffffe04027836 */ /* 0x001fe20000000000 */
[----:B------:R-:W-:-:S05]  /*00c0*/  IABS R4, R0 ;  /* 0x0000000000047213 */ /* 0x000fca0000000000 */
[----:B------:R0:W1:Y:S02]  /*00d0*/  F2I.FTZ.U32.TRUNC.NTZ R3, R2 ;  /* 0x0000000200037305 */ /* 0x000064000021f000 */
[----:B0-----:R-:W-:Y:S02]  /*00e0*/  IMAD.MOV.U32 R2, RZ, RZ, RZ ;  /* 0x000000ffff027224 */ /* 0x001fe400078e00ff */
[----:B-1----:R-:W-:-:S04]  /*00f0*/  IMAD.MOV R8, RZ, RZ, -R3 ;  /* 0x000000ffff087224 */ /* 0x002fc800078e0a03 */
[----:B------:R-:W-:-:S04]  /*0100*/  IMAD R5, R8, R7, RZ ;  /* 0x0000000708057224 */ /* 0x000fc800078e02ff */
[----:B------:R-:W-:-:S06]  /*0110*/  IMAD.HI.U32 R3, R3, R5, R2 ;  /* 0x0000000503037227 */ /* 0x000fcc00078e0002 */
[----:B------:R-:W-:-:S04]  /*0120*/  IMAD.HI.U32 R3, R3, R4, RZ ;  /* 0x0000000403037227 */ /* 0x000fc800078e00ff */
[----:B------:R-:W-:-:S04]  /*0130*/  IMAD.MOV R3, RZ, RZ, -R3 ;  /* 0x000000ffff037224 */ /* 0x000fc800078e0a03 */
[----:B------:R-:W-:-:S05]  /*0140*/  IMAD R2, R7, R3, R4 ;  /* 0x0000000307027224 */ /* 0x000fca00078e0204 */
[----:B------:R-:W-:Y:S01]  /*0150*/  ISETP.GT.U32.AND P0, PT, R7, R2, PT ;  /* 0x000000020700720c */ /* 0x000fe20003f04070 */
[----:B------:R-:W-:-:S12]  /*0160*/  @!P1 EXIT ;  /* 0x000000000000994d */ /* 0x000fd80003800000 */
[----:B------:R-:W0:Y:S01]  /*0170*/  LDC R3, c[0x0][0x394] ;  /* 0x0000e500ff037b82 */ /* 0x000e220000000800 */
[----:B------:R-:W-:Y:S01]  /*0180*/  @!P0 IMAD.IADD R2, R2, 0x1, -R7 ;  /* 0x0000000102028824 */ /* 0x000fe200078e0a07 */
[----:B------:R-:W1:Y:S01]  /*0190*/  LDCU UR7, c[0x0][0x39c] ;  /* 0x00007380ff0777ac */ /* 0x000e620008000800 */
[----:B------:R-:W-:Y:S02]  /*01a0*/  ISETP.GE.AND P2, PT, R0, RZ, PT ;  /* 0x000000ff0000720c */ /* 0x000fe40003f46270 */
[----:B------:R-:W-:Y:S01]  /*01b0*/  ISETP.NE.AND P0, PT, R9, RZ, PT ;  /* 0x000000ff0900720c */ /* 0x000fe20003f05270 */
[----:B------:R-:W2:Y:S01]  /*01c0*/  LDCU.64 UR10, c[0x0][0x358] ;  /* 0x00006b00ff0a77ac */ /* 0x000ea20008000a00 */
[----:B------:R-:W-:Y:S01]  /*01d0*/  ISETP.GT.U32.AND P1, PT, R7, R2, PT ;  /* 0x000000020700720c */ /* 0x000fe20003f24070 */
[----:B------:R-:W3:Y:S01]  /*01e0*/  LDC.64 R4, c[0x0][0x3b8] ;  /* 0x0000ee00ff047b82 */ /* 0x000ee20000000a00 */
[----:B------:R-:W-:-:S11]  /*01f0*/  UMOV UR4, URZ ;  /* 0x000000ff00047c82 */ /* 0x000fd60008000000 */
[----:B------:R-:W-:Y:S01]  /*0200*/  @!P1 IMAD.IADD R2, R2, 0x1, -R7 ;  /* 0x0000000102029824 */ /* 0x000fe200078e0a07 */
[----:B-1----:R-:W-:Y:S02]  /*0210*/  ULOP3.LUT UR8, UR7, 0x7, URZ, 0xc0, !UPT ;  /* 0x0000000707087892 */ /* 0x002fe4000f8ec0ff */
[----:B------:R-:W-:Y:S01]  /*0220*/  ULOP3.LUT UR9, UR7, 0x3, URZ, 0xc0, !UPT ;  /* 0x0000000307097892 */ /* 0x000fe2000f8ec0ff */
[----:B------:R-:W-:Y:S01]  /*0230*/  IMAD.MOV.U32 R0, RZ, RZ, R2 ;  /* 0x000000ffff007224 */ /* 0x000fe200078e0002 */
[----:B------:R-:W-:Y:S01]  /*0240*/  ULOP3.LUT UR7, UR7, 0x7ffffff8, URZ, 0xc0, !UPT ;  /* 0x7ffffff807077892 */ /* 0x000fe2000f8ec0ff */
[----:B0-----:R-:W-:Y:S02]  /*0250*/  VIADD R2, R3, 0xffffffff ;  /* 0xffffffff03027836 */ /* 0x001fe40000000000 */
[----:B------:R-:W-:Y:S01]  /*0260*/  @!P2 IMAD.MOV R0, RZ, RZ, -R0 ;  /* 0x000000ffff00a224 */ /* 0x000fe200078e0a00 */
[----:B------:R-:W-:Y:S01]  /*0270*/  @!P0 LOP3.LUT R0, RZ, R9, RZ, 0x33, !PT ;  /* 0x00000009ff008212 */ /* 0x000fe200078e33ff */
[----:B---3--:R-:W-:-:S02]  /*0280*/  IMAD R3, R6, R4, RZ ;  /* 0x0000000406037224 */ /* 0x008fc400078e02ff */
[----:B------:R-:W-:-:S03]  /*0290*/  IMAD R4, R2, R5, RZ ;  /* 0x0000000502047224 */ /* 0x000fc600078e02ff */
[----:B------:R-:W-:Y:S01]  /*02a0*/  IADD3 R2, PT, PT, R3, -0x1, R6 ;  /* 0xffffffff03027810 */ /* 0x000fe20007ffe006 */
[----:B--2---:R-:W-:-:S07]  /*02b0*/  IMAD R3, R4, R6, R3 ;  /* 0x0000000604037224 */ /* 0x004fce00078e0203 */
.L_x_11:
[----:B0-----:R-:W0:Y:S01]  /*02c0*/  LDC R7, c[0x0][0x390] ;  /* 0x0000e400ff077b82 */ /* 0x001e220000000800 */
[----:B-1----:R-:W1:Y:S07]  /*02d0*/  LDCU UR5, c[0x0][0x398] ;  /* 0x00007300ff0577ac */ /* 0x002e6e0008000800 */
[----:B--23--:R-:W2:Y:S08]  /*02e0*/  LDC.64 R4, c[0x0][0x3a8] ;  /* 0x0000ea00ff047b82 */ /* 0x00ceb00000000a00 */
[----:B------:R-:W3:Y:S01]  /*02f0*/  LDC R9, c[0x0][0x3c0] ;  /* 0x0000f000ff097b82 */ /* 0x000ee20000000800 */
[----:B0-----:R-:W-:-:S07]  /*0300*/  VIADD R7, R7, UR4 ;  /* 0x0000000407077c36 */ /* 0x001fce0008000000 */
[----:B------:R-:W0:Y:S01]  /*0310*/  LDC.64 R12, c[0x0][0x3a0] ;  /* 0x0000e800ff0c7b82 */ /* 0x000e220000000a00 */
[----:B--2---:R-:W-:-:S07]  /*0320*/  IMAD.WIDE R4, R7, 0x8, R4 ;  /* 0x0000000807047825 */ /* 0x004fce00078e0204 */
[----:B------:R-:W2:Y:S01]  /*0330*/  LDC.64 R10, c[0x0][0x388] ;  /* 0x0000e200ff0a7b82 */ /* 0x000ea20000000a00 */
[----:B------:R-:W4:Y:S01]  /*0340*/  LDG.E.64 R4, desc[UR10][R4.64] ;  /* 0x0000000a04047981 */ /* 0x000f22000c1e1b00 */
[----:B-1----:R-:W-:Y:S02]  /*0350*/  IMAD R7, R7, UR5, R0 ;  /* 0x0000000507077c24 */ /* 0x002fe4000f8e0200 */
[----:B---3--:R-:W-:-:S04]  /*0360*/  IMAD R9, R2, R9, UR4 ;  /* 0x0000000402097e24 */ /* 0x008fc8000f8e0209 */
[----:B0-----:R-:W-:-:S06]  /*0370*/  IMAD.WIDE R12, R9, 0x8, R12 ;  /* 0x00000008090c7825 */ /* 0x001fcc00078e020c */
[----:B------:R-:W3:Y:S01]  /*0380*/  LDG.E.64 R12, desc[UR10][R12.64] ;  /* 0x0000000a0c0c7981 */ /* 0x000ee2000c1e1b00 */
[----:B--2---:R-:W-:-:S06]  /*0390*/  IMAD.WIDE R10, R7, 0x8, R10 ;  /* 0x00000008070a7825 */ /* 0x004fcc00078e020a */
[----:B------:R-:W3:Y:S01]  /*03a0*/  LDG.E.64 R10, desc[UR10][R10.64] ;  /* 0x0000000a0a0a7981 */ /* 0x000ee2000c1e1b00 */
[----:B------:R-:W-:Y:S01]  /*03b0*/  UMOV UR5, 0x4321 ;  /* 0x0000432100057882 */ /* 0x000fe20000000000 */
[----:B------:R-:W-:Y:S02]  /*03c0*/  IMAD.MOV.U32 R16, RZ, RZ, 0x0 ;  /* 0x00000000ff107424 */ /* 0x000fe400078e00ff */
[----:B------:R-:W-:Y:S01]  /*03d0*/  IMAD.MOV.U32 R17, RZ, RZ, -0x80000000 ;  /* 0x80000000ff117424 */ /* 0x000fe200078e00ff */
[----:B----4-:R-:W-:-:S04]  /*03e0*/  ISETP.GE.U32.AND P0, PT, R4, RZ, PT ;  /* 0x000000ff0400720c */ /* 0x010fc80003f06070 */
[----:B------:R-:W-:-:S04]  /*03f0*/  ISETP.GE.U32.AND.EX P0, PT, R5, 0x1, PT, P0 ;  /* 0x000000010500780c */ /* 0x000fc80003f06100 */
[----:B------:R-:W-:-:S04]  /*0400*/  SEL R9, R4, R5, !P0 ;  /* 0x0000000504097207 */ /* 0x000fc80004000000 */
[----:B------:R-:W0:Y:S01]  /*0410*/  FLO.U32 R6, R9 ;  /* 0x0000000900067300 */ /* 0x000e2200000e0000 */
[----:B------:R-:W-:-:S04]  /*0420*/  ISETP.GT.U32.AND P1, PT, R4, RZ, PT ;  /* 0x000000ff0400720c */ /* 0x000fc80003f24070 */
[----:B------:R-:W-:-:S04]  /*0430*/  ISETP.GT.U32.AND.EX P1, PT, R5, 0x1, PT, P1 ;  /* 0x000000010500780c */ /* 0x000fc80003f24110 */
[----:B------:R-:W-:Y:S01]  /*0440*/  SEL R14, R4, RZ, P1 ;  /* 0x000000ff040e7207 */ /* 0x000fe20000800000 */
[----:B------:R-:W-:Y:S01]  /*0450*/  IMAD.U32 R4, RZ, RZ, UR5 ;  /* 0x00000005ff047e24 */ /* 0x000fe2000f8e00ff */
[----:B0-----:R-:W-:-:S04]  /*0460*/  IADD3 R6, PT, PT, -R6, 0x1f, RZ ;  /* 0x0000001f06067810 */ /* 0x001fc80007ffe1ff */
[----:B------:R-:W-:Y:S01]  /*0470*/  SHF.L.W.U32.HI R7, R14, R6, R9 ;  /* 0x000000060e077219 */ /* 0x000fe20000010e09 */
[----:B------:R-:W-:-:S03]  /*0480*/  IMAD.MOV.U32 R5, RZ, RZ, 0x4b800000 ;  /* 0x4b800000ff057424 */ /* 0x000fc600078e00ff */
[----:B------:R-:W-:-:S04]  /*0490*/  PRMT R4, R7, R4, 0x3f ;  /* 0x0000003f07047416 */ /* 0x000fc80000000004 */
[C---:B------:R-:W-:Y:S02]  /*04a0*/  FSETP.GEU.AND P2, PT, |R4|.reuse, 1.175494350822287508e-38, PT ;  /* 0x008000000400780b */ /* 0x040fe40003f4e200 */
[----:B------:R-:W-:Y:S02]  /*04b0*/  FSETP.GT.AND P1, PT, |R4|, 8.50705917302346158658e+37, PT ;  /* 0x7e8000000400780b */ /* 0x000fe40003f24200 */
[----:B------:R-:W-:-:S04]  /*04c0*/  FSEL R5, R5, 1, !P2 ;  /* 0x3f80000005057808 */ /* 0x000fc80005000000 */
[----:B------:R-:W-:-:S05]  /*04d0*/  FSEL R5, R5, 0.25, !P1 ;  /* 0x3e80000005057808 */ /* 0x000fca0004800000 */
[----:B------:R-:W-:-:S06]  /*04e0*/  FMUL R8, R4, R5 ;  /* 0x0000000504087220 */ /* 0x000fcc0000400000 */
[----:B------:R-:W0:Y:S01]  /*04f0*/  MUFU.RCP R8, R8 ;  /* 0x0000000800087308 */ /* 0x000e220000001000 */
[----:B------:R-:W-:-:S04]  /*0500*/  LOP3.LUT R9, R6, 0x1f, RZ, 0xc0, !PT ;  /* 0x0000001f06097812 */ /* 0x000fc800078ec0ff */
[----:B------:R-:W-:Y:S01]  /*0510*/  SHF.L.U32 R4, R14, R9, RZ ;  /* 0x000000090e047219 */ /* 0x000fe200000006ff */
[----:B0-----:R-:W-:-:S05]  /*0520*/  FMUL R5, R5, R8 ;  /* 0x0000000805057220 */ /* 0x001fca0000400000 */
[----:B------:R-:W-:Y:S01]  /*0530*/  LEA R19, R5, 0xfffffe00, 0x9 ;  /* 0xfffffe0005137811 */ /* 0x000fe200078e48ff */
[----:B------:R-:W-:-:S04]  /*0540*/  IMAD.MOV.U32 R5, RZ, RZ, RZ ;  /* 0x000000ffff057224 */ /* 0x000fc800078e00ff */
[----:B------:R-:W-:-:S04]  /*0550*/  IMAD.WIDE.U32 R14, R7, R19, R4 ;  /* 0x00000013070e7225 */ /* 0x000fc800078e0004 */
[----:B------:R-:W-:-:S05]  /*0560*/  IMAD.HI.U32 R21, R19, R4, RZ ;  /* 0x0000000413157227 */ /* 0x000fca00078e00ff */
[----:B------:R-:W-:Y:S01]  /*0570*/  IADD3 R21, P2, P3, RZ, -R14, -R21 ;  /* 0x8000000eff157210 */ /* 0x000fe20007b5e815 */
[----:B------:R-:W-:-:S04]  /*0580*/  IMAD.MOV R14, RZ, RZ, -R7 ;  /* 0x000000ffff0e7224 */ /* 0x000fc800078e0a07 */
[----:B------:R-:W-:Y:S01]  /*0590*/  IMAD.HI.U32 R16, P1, R19, R21, R16 ;  /* 0x0000001513107227 */ /* 0x000fe20007820010 */
[----:B------:R-:W-:-:S04]  /*05a0*/  IADD3.X R15, PT, PT, R14, -0x1, ~R15, P2, P3 ;  /* 0xffffffff0e0f7810 */ /* 0x000fc800017e6c0f */
[----:B------:R-:W-:Y:S02]  /*05b0*/  SEL R17, RZ, 0x1, !P1 ;  /* 0x00000001ff117807 */ /* 0x000fe40004800000 */
[----:B------:R-:W-:Y:S01]  /*05c0*/  ISETP.GT.U32.AND P1, PT, R21, -0x1, PT ;  /* 0xffffffff1500780c */ /* 0x000fe20003f24070 */
[----:B------:R-:W-:-:S03]  /*05d0*/  IMAD.WIDE.U32 R16, R19, R15, R16 ;  /* 0x0000000f13107225 */ /* 0x000fc600078e0010 */
[----:B------:R-:W-:Y:S02]  /*05e0*/  ISETP.GT.AND.EX P1, PT, R15, -0x1, PT, P1 ;  /* 0xffffffff0f00780c */ /* 0x000fe40003f24310 */
[----:B------:R-:W-:Y:S02]  /*05f0*/  IADD3 RZ, P2, PT, R16, R21, RZ ;  /* 0x0000001510ff7210 */ /* 0x000fe40007f5e0ff */
[----:B------:R-:W-:Y:S02]  /*0600*/  SEL R19, R19, RZ, P1 ;  /* 0x000000ff13137207 */ /* 0x000fe40000800000 */
[----:B------:R-:W-:Y:S02]  /*0610*/  IADD3.X R16, P2, PT, R17, R15, RZ, P2, !PT ;  /* 0x0000000f11107210 */ /* 0x000fe4000175e4ff */
[----:B------:R-:W-:Y:S02]  /*0620*/  SHF.R.U32.HI R8, RZ, 0x1f, R15 ;  /* 0x0000001fff087819 */ /* 0x000fe4000001160f */
[----:B------:R-:W-:-:S02]  /*0630*/  IADD3 R16, P1, PT, R19, R16, RZ ;  /* 0x0000001013107210 */ /* 0x000fc40007f3e0ff */
[----:B------:R-:W-:Y:S02]  /*0640*/  LOP3.LUT R8, R8, 0x1, RZ, 0x3c, !PT ;  /* 0x0000000108087812 */ /* 0x000fe400078e3cff */
[----:B------:R-:W-:-:S05]  /*0650*/  SEL R15, RZ, 0x1, !P2 ;  /* 0x00000001ff0f7807 */ /* 0x000fca0005000000 */
[----:B------:R-:W-:-:S05]  /*0660*/  IMAD.X R8, R8, 0x1, R15, P1 ;  /* 0x0000000108087824 */ /* 0x000fca00008e060f */
[----:B------:R-:W-:-:S04]  /*0670*/  ISETP.NE.AND P1, PT, R8, 0x2, PT ;  /* 0x000000020800780c */ /* 0x000fc80003f25270 */
[----:B------:R-:W-:Y:S01]  /*0680*/  SEL R8, R16, 0xffffffff, P1 ;  /* 0xffffffff10087807 */ /* 0x000fe20000800000 */
[----:B------:R-:W-:-:S04]  /*0690*/  IMAD.MOV.U32 R15, RZ, RZ, RZ ;  /* 0x000000ffff0f7224 */ /* 0x000fc800078e00ff */
[----:B------:R-:W-:-:S04]  /*06a0*/  IMAD.HI.U32 R14, R8, R4, RZ ;  /* 0x00000004080e7227 */ /* 0x000fc800078e00ff */
[----:B------:R-:W-:-:S04]  /*06b0*/  IMAD.WIDE.U32 R14, R7, R8, R14 ;  /* 0x00000008070e7225 */ /* 0x000fc800078e000e */
[----:B---3--:R-:W-:Y:S01]  /*06c0*/  IMAD.WIDE.U32 R16, R13, R10, RZ ;  /* 0x0000000a0d107225 */ /* 0x008fe200078e00ff */
[----:B------:R-:W-:-:S04]  /*06d0*/  IADD3 RZ, P1, PT, R4, R14, RZ ;  /* 0x0000000e04ff7210 */ /* 0x000fc80007f3e0ff */
[----:B------:R-:W-:Y:S01]  /*06e0*/  IADD3.X RZ, P1, PT, R7, R15, RZ, P1, !PT ;  /* 0x0000000f07ff7210 */ /* 0x000fe20000f3e4ff */
[----:B------:R-:W-:-:S04]  /*06f0*/  IMAD.WIDE.U32 R16, P2, R11, R12, R16 ;  /* 0x0000000c0b107225 */ /* 0x000fc80007840010 */
[----:B------:R-:W-:-:S04]  /*0700*/  IMAD.WIDE.U32 R14, R12, R10, RZ ;  /* 0x0000000a0c0e7225 */ /* 0x000fc800078e00ff */
[----:B------:R-:W-:Y:S01]  /*0710*/  IMAD.X R19, RZ, RZ, RZ, P2 ;  /* 0x000000ffff137224 */ /* 0x000fe200010e06ff */
[----:B------:R-:W-:Y:S01]  /*0720*/  IADD3 R15, P2, PT, R15, R16, RZ ;  /* 0x000000100f0f7210 */ /* 0x000fe20007f5e0ff */
[----:B------:R-:W-:Y:S01]  /*0730*/  IMAD.MOV.U32 R18, RZ, RZ, R17 ;  /* 0x000000ffff127224 */ /* 0x000fe200078e0011 */
[----:B------:R-:W-:-:S03]  /*0740*/  VIMNMX.U32 R16, PT, PT, R8, -0x2, PT ;  /* 0xfffffffe08107848 */ /* 0x000fc60003fe0000 */
[----:B------:R-:W-:Y:S01]  /*0750*/  IMAD.WIDE.U32.X R12, R11, R13, R18, P2 ;  /* 0x0000000d0b0c7225 */ /* 0x000fe200010e0412 */
[CC--:B------:R-:W-:Y:S02]  /*0760*/  SHF.L.W.U32.HI R10, R14.reuse, R6.reuse, R15 ;  /* 0x000000060e0a7219 */ /* 0x0c0fe40000010e0f */
[----:B------:R-:W-:Y:S01]  /*0770*/  SHF.L.U32 R14, R14, R9, RZ ;  /* 0x000000090e0e7219 */ /* 0x000fe200000006ff */
[----:B------:R-:W-:Y:S01]  /*0780*/  @!P1 VIADD R8, R16, 0x1 ;  /* 0x0000000110089836 */ /* 0x000fe20000000000 */
[-C--:B------:R-:W-:Y:S01]  /*0790*/  SHF.L.W.U32.HI R11, R15, R6.reuse, R12 ;  /* 0x000000060f0b7219 */ /* 0x080fe20000010e0c */
[----:B------:R-:W-:Y:S01]  /*07a0*/  VIADD R16, R6, 0x60 ;  /* 0x0000006006107836 */ /* 0x000fe20000000000 */
[-C--:B------:R-:W-:Y:S01]  /*07b0*/  SHF.L.W.U32.HI R9, R12, R6.reuse, R13 ;  /* 0x000000060c097219 */ /* 0x080fe20000010e0d */
[----:B------:R-:W-:Y:S01]  /*07c0*/  @P0 VIADD R16, R6, 0x40 ;  /* 0x0000004006100836 */ /* 0x000fe20000000000 */
[----:B------:R-:W-:Y:S01]  /*07d0*/  SHF.L.W.U32.HI R15, R13, R6, RZ ;  /* 0x000000060d0f7219 */ /* 0x000fe20000010eff */
[----:B------:R-:W-:-:S06]  /*07e0*/  UMOV UR5, URZ ;  /* 0x000000ff00057c82 */ /* 0x000fcc0008000000 */
.L_x_5:
[----:B------:R-:W-:Y:S01]  /*07f0*/  IADD3 RZ, P0, PT, -R4, R11, RZ ;  /* 0x0000000b04ff7210 */ /* 0x000fe20007f1e1ff */
[----:B------:R-:W-:Y:S01]  /*0800*/  IMAD.MOV.U32 R12, RZ, RZ, RZ ;  /* 0x000000ffff0c7224 */ /* 0x000fe200078e00ff */
[----:B------:R-:W-:Y:S01]  /*0810*/  PLOP3.LUT P2, PT, PT, PT, PT, 0x8, 0x80 ;  /* 0x000000000080781c */ /* 0x000fe20003f4e170 */
[----:B------:R-:W-:Y:S01]  /*0820*/  UMOV UR6, URZ ;  /* 0x000000ff00067c82 */ /* 0x000fe20008000000 */
[----:B------:R-:W-:Y:S01]  /*0830*/  IADD3.X RZ, P0, PT, ~R7, R9, RZ, P0, !PT ;  /* 0x0000000907ff7210 */ /* 0x000fe2000071e5ff */
[----:B------:R-:W-:-:S03]  /*0840*/  UIADD3 UR5, UPT, UPT, UR5, 0x20, URZ ;  /* 0x0000002005057890 */ /* 0x000fc6000fffe0ff */
[----:B------:R-:W-:-:S03]  /*0850*/  IADD3.X R13, PT, PT, R15, 0x1, RZ, P0, !PT ;  /* 0x000000010f0d7810 */ /* 0x000fc600007fe4ff */
[----:B------:R-:W-:-:S05]  /*0860*/  IMAD.HI.U32 R12, R15, R8, R12 ;  /* 0x000000080f0c7227 */ /* 0x000fca00078e000c */
[----:B------:R-:W-:-:S04]  /*0870*/  ISETP.GE.U32.AND P0, PT, R12, R15, PT ;  /* 0x0000000f0c00720c */ /* 0x000fc80003f06070 */
[----:B------:R-:W-:-:S05]  /*0880*/  SEL R17, R12, 0xffffffff, P0 ;  /* 0xffffffff0c117807 */ /* 0x000fca0000000000 */
[----:B------:R-:W-:-:S04]  /*0890*/  IMAD.WIDE.U32 R12, R17, R4, RZ ;  /* 0x00000004110c7225 */ /* 0x000fc800078e00ff */
[----:B------:R-:W-:Y:S02]  /*08a0*/  IMAD.MOV.U32 R12, RZ, RZ, R13 ;  /* 0x000000ffff0c7224 */ /* 0x000fe400078e000d */
[-C--:B------:R-:W-:Y:S02]  /*08b0*/  IMAD R18, R4, R17.reuse, RZ ;  /* 0x0000001104127224 */ /* 0x080fe400078e02ff */
[----:B------:R-:W-:Y:S02]  /*08c0*/  IMAD.MOV.U32 R13, RZ, RZ, RZ ;  /* 0x000000ffff0d7224 */ /* 0x000fe400078e00ff */
[----:B------:R-:W-:Y:S01]  /*08d0*/  IMAD.WIDE.U32 R12, R7, R17, R12 ;  /* 0x00000011070c7225 */ /* 0x000fe200078e000c */
[----:B------:R-:W-:-:S04]  /*08e0*/  IADD3 R17, P0, PT, -R18, R11, RZ ;  /* 0x0000000b12117210 */ /* 0x000fc80007f1e1ff */
[----:B------:R-:W-:-:S04]  /*08f0*/  IADD3.X R12, P0, PT, R9, ~R12, RZ, P0, !PT ;  /* 0x8000000c090c7210 */ /* 0x000fc8000071e4ff */
[----:B------:R-:W-:-:S13]  /*0900*/  IADD3.X R13, P0, PT, R15, ~R13, RZ, P0, !PT ;  /* 0x8000000d0f0d7210 */ /* 0x000fda000071e4ff */
[----:B------:R-:W-:-:S04]  /*0910*/  @!P0 IADD3 R17, P1, PT, R4, R17, RZ ;  /* 0x0000001104118210 */ /* 0x000fc80007f3e0ff */
[----:B------:R-:W-:-:S04]  /*0920*/  @!P0 IADD3.X R12, P1, PT, R7, R12, RZ, P1, !PT ;  /* 0x0000000c070c8210 */ /* 0x000fc80000f3e4ff */
[----:B------:R-:W-:-:S04]  /*0930*/  @!P0 IADD3.X R13, P1, PT, RZ, R13, RZ, P1, !PT ;  /* 0x0000000dff0d8210 */ /* 0x000fc80000f3e4ff */
[----:B------:R-:W-:Y:S02]  /*0940*/  @!P0 PLOP3.LUT P2, PT, P1, PT, PT, 0x8, 0x80 ;  /* 0x000000000080881c */ /* 0x000fe40000f4e170 */
[----:B------:R-:W-:-:S04]  /*0950*/  IADD3 RZ, P0, PT, R14, -UR6, RZ ;  /* 0x800000060eff7c10 */ /* 0x000fc8000ff1e0ff */
[----:B------:R-:W-:Y:S01]  /*0960*/  IADD3.X R11, P0, PT, R10, -0x1, RZ, P0, !PT ;  /* 0xffffffff0a0b7810 */ /* 0x000fe2000071e4ff */
[----:B------:R-:W-:-:S06]  /*0970*/  IMAD.MOV.U32 R10, RZ, RZ, R14 ;  /* 0x000000ffff0a7224 */ /* 0x000fcc00078e000e */
[----:B------:R-:W-:-:S04]  /*0980*/  @P2 IADD3 R17, P1, PT, R4, R17, RZ ;  /* 0x0000001104112210 */ /* 0x000fc80007f3e0ff */
[----:B------:R-:W-:Y:S02]  /*0990*/  @P2 IADD3.X R12, P1, PT, R7, R12, RZ, P1, !PT ;  /* 0x0000000c070c2210 */ /* 0x000fe40000f3e4ff */
[----:B------:R-:W-:-:S03]  /*09a0*/  IADD3.X R9, P0, PT, R17, -0x1, RZ, P0, !PT ;  /* 0xffffffff11097810 */ /* 0x000fc6000071e4ff */
[----:B------:R-:W-:Y:S01]  /*09b0*/  @P2 IMAD.X R13, RZ, RZ, R13, P1 ;  /* 0x000000ffff0d2224 */ /* 0x000fe200008e060d */
[----:B------:R-:W-:Y:S02]  /*09c0*/  IADD3.X R15, P0, PT, R12, -0x1, RZ, P0, !PT ;  /* 0xffffffff0c0f7810 */ /* 0x000fe4000071e4ff */
[----:B------:R-:W-:Y:S02]  /*09d0*/  ISETP.LT.U32.AND P2, PT, R16, UR5, PT ;  /* 0x0000000510007c0c */ /* 0x000fe4000bf41070 */
[----:B------:R-:W-:-:S13]  /*09e0*/  IADD3.X RZ, P0, PT, R13, -0x1, RZ, P0, !PT ;  /* 0xffffffff0dff7810 */ /* 0x000fda000071e4ff */
[----:B------:R-:W-:Y:S01]  /*09f0*/  @!P0 IADD3 RZ, P1, PT, RZ, R14, RZ ;  /* 0x0000000effff8210 */ /* 0x000fe20007f3e0ff */
[----:B------:R-:W-:-:S03]  /*0a00*/  IMAD.MOV.U32 R14, RZ, RZ, RZ ;  /* 0x000000ffff0e7224 */ /* 0x000fc600078e00ff */
[----:B------:R-:W-:-:S04]  /*0a10*/  @!P0 IADD3.X R11, P1, PT, RZ, R11, RZ, P1, !PT ;  /* 0x0000000bff0b8210 */ /* 0x000fc80000f3e4ff */
[----:B------:R-:W-:-:S05]  /*0a20*/  @!P0 IADD3.X R9, P1, PT, R4, R9, RZ, P1, !PT ;  /* 0x0000000904098210 */ /* 0x000fca0000f3e4ff */
[----:B------:R-:W-:Y:S01]  /*0a30*/  @!P0 IMAD.X R15, R7, 0x1, R15, P1 ;  /* 0x00000001070f8824 */ /* 0x000fe200008e060f */
[----:B------:R-:W-:Y:S07]  /*0a40*/  @!P2 BRA `(.L_x_5) ;  /* 0xfffffffc0068a947 */ /* 0x000fee000383ffff */
[----:B------:R-:W0:Y:S02]  /*0a50*/  LDCU UR6, c[0x0][0x39c] ;  /* 0x00007380ff0677ac */ /* 0x000e240008000800 */
[----:B0-----:R-:W-:-:S09]  /*0a60*/  UISETP.GE.AND UP0, UPT, UR6, 0x1, UPT ;  /* 0x000000010600788c */ /* 0x001fd2000bf06270 */
[----:B------:R-:W-:Y:S05]  /*0a70*/  BRA.U !UP0, `(.L_x_6) ;  /* 0x00000015080c7547 */ /* 0x000fea000b800000 */
[----:B------:R-:W-:Y:S01]  /*0a80*/  R2P PR, R16, 0x60 ;  /* 0x0000006010007804 */ /* 0x000fe20000000000 */
[----:B------:R-:W-:Y:S01]  /*0a90*/  UISETP.GE.U32.AND UP0, UPT, UR6, 0x8, UPT ;  /* 0x000000080600788c */ /* 0x000fe2000bf06070 */
[-C--:B------:R-:W-:Y:S01]  /*0aa0*/  SHF.R.W.U32 R4, R10, R6.reuse, R11 ;  /* 0x000000060a047219 */ /* 0x080fe20000001e0b */
[----:B------:R-:W-:Y:S01]  /*0ab0*/  IMAD.MOV.U32 R7, RZ, RZ, RZ ;  /* 0x000000ffff077224 */ /* 0x000fe200078e00ff */
[-C--:B------:R-:W-:Y:S02]  /*0ac0*/  SHF.R.W.U32 R11, R11, R6.reuse, R9 ;  /* 0x000000060b0b7219 */ /* 0x080fe40000001e09 */
[-C--:B------:R-:W-:Y:S02]  /*0ad0*/  SHF.R.W.U32 R8, R9, R6.reuse, R15 ;  /* 0x0000000609087219 */ /* 0x080fe40000001e0f */
[----:B------:R-:W-:Y:S02]  /*0ae0*/  SHF.R.W.U32 R15, R15, R6, RZ ;  /* 0x000000060f0f7219 */ /* 0x000fe40000001eff */
[----:B------:R-:W-:Y:S01]  /*0af0*/  SEL R6, R4, R11, !P5 ;  /* 0x0000000b04067207 */ /* 0x000fe20006800000 */
[----:B------:R-:W-:Y:S01]  /*0b00*/  VIADD R4, R3, UR4 ;  /* 0x0000000403047c36 */ /* 0x000fe20008000000 */
[----:B------:R-:W-:-:S02]  /*0b10*/  SEL R5, R11, R8, !P5 ;  /* 0x000000080b057207 */ /* 0x000fc40006800000 */
[----:B------:R-:W-:Y:S02]  /*0b20*/  ISETP.NE.AND P0, PT, R16, 0x80, PT ;  /* 0x000000801000780c */ /* 0x000fe40003f05270 */
[----:B------:R-:W-:Y:S02]  /*0b30*/  @P6 SEL R6, R8, R15, !P5 ;  /* 0x0000000f08066207 */ /* 0x000fe40006800000 */
[----:B------:R-:W-:Y:S02]  /*0b40*/  @P6 SEL R5, R15, RZ, !P5 ;  /* 0x000000ff0f056207 */ /* 0x000fe40006800000 */
[----:B------:R-:W-:Y:S02]  /*0b50*/  SEL R6, R6, 0xffffffff, P0 ;  /* 0xffffffff06067807 */ /* 0x000fe40000000000 */
[----:B------:R-:W-:Y:S01]  /*0b60*/  SEL R5, R5, 0xffffffff, P0 ;  /* 0xffffffff05057807 */ /* 0x000fe20000000000 */
[----:B------:R-:W-:Y:S06]  /*0b70*/  BRA.U !UP0, `(.L_x_7) ;  /* 0x0000000908647547 */ /* 0x000fec000b800000 */
[----:B------:R-:W0:Y:S01]  /*0b80*/  LDC R7, c[0x0][0x398] ;  /* 0x0000e600ff077b82 */ /* 0x000e220000000800 */
[----:B------:R-:W-:-:S07]  /*0b90*/  IMAD.MOV.U32 R23, RZ, RZ, RZ ;  /* 0x000000ffff177224 */ /* 0x000fce00078e00ff */
[----:B------:R-:W1:Y:S02]  /*0ba0*/  LDC.64 R8, c[0x0][0x3b0] ;  /* 0x0000ec00ff087b82 */ /* 0x000e640000000a00 */
.L_x_8:
[----:B--2---:R-:W-:Y:S01]  /*0bb0*/  IMAD R11, R4, UR6, R23 ;  /* 0x00000006040b7c24 */ /* 0x004fe2000f8e0217 */
[----:B------:R-:W2:Y:S03]  /*0bc0*/  LDC.64 R12, c[0x0][0x380] ;  /* 0x0000e000ff0c7b82 */ /* 0x000ea60000000a00 */
[----:B-1----:R-:W-:-:S05]  /*0bd0*/  IMAD.WIDE R10, R11, 0x8, R8 ;  /* 0x000000080b0a7825 */ /* 0x002fca00078e0208 */
[----:B------:R-:W3:Y:S02]  /*0be0*/  LDG.E.64 R16, desc[UR10][R10.64] ;  /* 0x0000000a0a107981 */ /* 0x000ee4000c1e1b00 */
[----:B---3--:R-:W-:-:S04]  /*0bf0*/  IMAD.WIDE.U32 R14, R6, R16, RZ ;  /* 0x00000010060e7225 */ /* 0x008fc800078e00ff */
[----:B------:R-:W-:Y:S01]  /*0c00*/  IMAD.WIDE.U32 R18, R6, R17, RZ ;  /* 0x0000001106127225 */ /* 0x000fe200078e00ff */
[----:B------:R-:W-:-:S03]  /*0c10*/  IADD3 RZ, P2, PT, RZ, R14, RZ ;  /* 0x0000000effff7210 */ /* 0x000fc60007f5e0ff */
[----:B------:R-:W-:Y:S01]  /*0c20*/  IMAD.WIDE.U32 R24, R5, R16, RZ ;  /* 0x0000001005187225 */ /* 0x000fe200078e00ff */
[----:B------:R-:W-:-:S03]  /*0c30*/  IADD3 R15, P0, PT, R15, R18, RZ ;  /* 0x000000120f0f7210 */ /* 0x000fc60007f1e0ff */
[----:B------:R-:W-:Y:S01]  /*0c40*/  IMAD.WIDE.U32 R16, R5, R17, RZ ;  /* 0x0000001105107225 */ /* 0x000fe200078e00ff */
[----:B------:R-:W-:Y:S02]  /*0c50*/  IADD3.X R19, P0, PT, R19, R25, RZ, P0, !PT ;  /* 0x0000001913137210 */ /* 0x000fe4000071e4ff */
[----:B------:R-:W-:Y:S01]  /*0c60*/  IADD3 R25, P1, PT, R24, R15, RZ ;  /* 0x0000000f18197210 */ /* 0x000fe20007f3e0ff */
[----:B0-----:R-:W-:Y:S02]  /*0c70*/  IMAD R15, R23, R7, R0 ;  /* 0x00000007170f7224 */ /* 0x001fe400078e0200 */
[----:B------:R-:W-:Y:S01]  /*0c80*/  IMAD.MOV.U32 R24, RZ, RZ, R14 ;  /* 0x000000ffff187224 */ /* 0x000fe200078e000e */
[----:B------:R-:W-:Y:S01]  /*0c90*/  IADD3.X R19, P1, PT, R16, R19, RZ, P1, !PT ;  /* 0x0000001310137210 */ /* 0x000fe20000f3e4ff */
[----:B--2---:R-:W-:Y:S01]  /*0ca0*/  IMAD.WIDE R12, R15, 0x10, R12 ;  /* 0x000000100f0c7825 */ /* 0x004fe200078e020c */
[----:B------:R-:W-:Y:S02]  /*0cb0*/  IADD3.X RZ, P2, PT, RZ, R25, RZ, P2, !PT ;  /* 0x00000019ffff7210 */ /* 0x000fe4000175e4ff */
[----:B------:R-:W-:-:S02]  /*0cc0*/  IADD3.X R16, PT, PT, RZ, RZ, R17, P1, P0 ;  /* 0x000000ffff107210 */ /* 0x000fc40000fe0411 */
[----:B------:R-:W-:Y:S01]  /*0cd0*/  IADD3.X R20, P2, PT, RZ, R19, RZ, P2, !PT ;  /* 0x00000013ff147210 */ /* 0x000fe2000175e4ff */
[----:B------:R-:W-:Y:S04]  /*0ce0*/  STG.E.64 desc[UR10][R12.64+0x8], R24 ;  /* 0x000008180c007986 */ /* 0x000fe8000c101b0a */
[----:B------:R-:W-:-:S05]  /*0cf0*/  IMAD.X R21, RZ, RZ, R16, P2 ;  /* 0x000000ffff157224 */ /* 0x000fca00010e0610 */
[----:B------:R0:W-:Y:S04]  /*0d00*/  STG.E.64 desc[UR10][R12.64], R20 ;  /* 0x000000140c007986 */ /* 0x0001e8000c101b0a */
[----:B------:R-:W2:Y:S01]  /*0d10*/  LDG.E.64 R16, desc[UR10][R10.64+0x8] ;  /* 0x0000080a0a107981 */ /* 0x000ea2000c1e1b00 */
[----:B0-----:R-:W-:-:S04]  /*0d20*/  IMAD.WIDE R12, R7, 0x10, R12 ;  /* 0x00000010070c7825 */ /* 0x001fc800078e020c */
[----:B--2---:R-:W-:-:S04]  /*0d30*/  IMAD.WIDE.U32 R14, R6, R16, RZ ;  /* 0x00000010060e7225 */ /* 0x004fc800078e00ff */
[----:B------:R-:W-:Y:S01]  /*0d40*/  IMAD.WIDE.U32 R18, R6, R17, RZ ;  /* 0x0000001106127225 */ /* 0x000fe200078e00ff */
[----:B------:R-:W-:-:S03]  /*0d50*/  IADD3 RZ, P2, PT, RZ, R14, RZ ;  /* 0x0000000effff7210 */ /* 0x000fc60007f5e0ff */
[----:B------:R-:W-:Y:S01]  /*0d60*/  IMAD.WIDE.U32 R26, R5, R16, RZ ;  /* 0x00000010051a7225 */ /* 0x000fe200078e00ff */
[----:B------:R-:W-:-:S03]  /*0d70*/  IADD3 R15, P0, PT, R15, R18, RZ ;  /* 0x000000120f0f7210 */ /* 0x000fc60007f1e0ff */
[----:B------:R-:W-:Y:S01]  /*0d80*/  IMAD.WIDE.U32 R16, R5, R17, RZ ;  /* 0x0000001105107225 */ /* 0x000fe200078e00ff */
[----:B------:R-:W-:Y:S02]  /*0d90*/  IADD3.X R19, P0, PT, R19, R27, RZ, P0, !PT ;  /* 0x0000001b13137210 */ /* 0x000fe4000071e4ff */
[----:B------:R-:W-:Y:S01]  /*0da0*/  IADD3 R27, P1, PT, R26, R15, RZ ;  /* 0x0000000f1a1b7210 */ /* 0x000fe20007f3e0ff */
[----:B------:R-:W-:-:S03]  /*0db0*/  IMAD.MOV.U32 R26, RZ, RZ, R14 ;  /* 0x000000ffff1a7224 */ /* 0x000fc600078e000e */
[----:B------:R-:W-:Y:S02]  /*0dc0*/  IADD3.X R19, P1, PT, R16, R19, RZ, P1, !PT ;  /* 0x0000001310137210 */ /* 0x000fe40000f3e4ff */
[----:B------:R-:W-:Y:S01]  /*0dd0*/  IADD3.X RZ, P2, PT, RZ, R27, RZ, P2, !PT ;  /* 0x0000001bffff7210 */ /* 0x000fe2000175e4ff */
[----:B------:R-:W-:Y:S01]  /*0de0*/  STG.E.64 desc[UR10][R12.64+0x8], R26 ;  /* 0x0000081a0c007986 */ /* 0x000fe2000c101b0a */
[----:B------:R-:W-:Y:S02]  /*0df0*/  IADD3.X R16, PT, PT, RZ, RZ, R17, P1, P0 ;  /* 0x000000ffff107210 */ /* 0x000fe40000fe0411 */
[----:B------:R-:W-:-:S05]  /*0e00*/  IADD3.X R20, P2, PT, RZ, R19, RZ, P2, !PT ;  /* 0x00000013ff147210 */ /* 0x000fca000175e4ff */
        /* <DEDUP_REMOVED lines=83> */
[----:B------:R-:W-:-:S04]  /*1340*/  IADD3 R15, P1, PT, R16, R15, RZ ;  /* 0x0000000f100f7210 */ /* 0x000fc80007f3e0ff */
[----:B------:R-:W-:Y:S01]  /*1350*/  IADD3.X R19, P1, PT, R20, R19, RZ, P1, !PT ;  /* 0x0000001314137210 */ /* 0x000fe20000f3e4ff */
[----:B------:R-:W-:Y:S01]  /*1360*/  STG.E.64 desc[UR10][R12.64+0x8], R14 ;  /* 0x0000080e0c007986 */ /* 0x000fe2000c101b0a */
[----:B------:R-:W-:Y:S02]  /*1370*/  IADD3.X RZ, P2, PT, RZ, R15, RZ, P2, !PT ;  /* 0x0000000fffff7210 */ /* 0x000fe4000175e4ff */
[----:B------:R-:W-:Y:S02]  /*1380*/  IADD3.X R20, PT, PT, RZ, RZ, R21, P1, P0 ;  /* 0x000000ffff147210 */ /* 0x000fe40000fe0415 */
[----:B------:R-:W-:-:S05]  /*1390*/  IADD3.X R16, P2, PT, RZ, R19, RZ, P2, !PT ;  /* 0x00000013ff107210 */ /* 0x000fca000175e4ff */
[----:B------:R-:W-:-:S05]  /*13a0*/  IMAD.X R17, RZ, RZ, R20, P2 ;  /* 0x000000ffff117224 */ /* 0x000fca00010e0614 */
[----:B------:R0:W-:Y:S04]  /*13b0*/  STG.E.64 desc[UR10][R12.64], R16 ;  /* 0x000000100c007986 */ /* 0x0001e8000c101b0a */
[----:B------:R-:W2:Y:S01]  /*13c0*/  LDG.E.64 R10, desc[UR10][R10.64+0x38] ;  /* 0x0000380a0a0a7981 */ /* 0x000ea2000c1e1b00 */
[----:B------:R-:W-:Y:S02]  /*13d0*/  VIADD R23, R23, 0x8 ;  /* 0x0000000817177836 */ /* 0x000fe40000000000 */
        /* <DEDUP_REMOVED lines=10> */
[----:B------:R2:W-:Y:S01]  /*1480*/  STG.E.64 desc[UR10][R12.64+0x8], R18 ;  /* 0x000008120c007986 */ /* 0x0005e2000c101b0a */
[----:B------:R-:W-:Y:S02]  /*1490*/  IADD3.X RZ, P2, PT, RZ, R19, RZ, P2, !PT ;  /* 0x00000013ffff7210 */ /* 0x000fe4000175e4ff */
[----:B------:R-:W-:Y:S02]  /*14a0*/  IADD3.X R26, PT, PT, RZ, RZ, R27, P1, P0 ;  /* 0x000000ffff1a7210 */ /* 0x000fe40000fe041b */
[----:B------:R-:W-:Y:S02]  /*14b0*/  ISETP.NE.AND P0, PT, R23, UR7, PT ;  /* 0x0000000717007c0c */ /* 0x000fe4000bf05270 */
[----:B------:R-:W-:-:S05]  /*14c0*/  IADD3.X R10, P2, PT, RZ, R21, RZ, P2, !PT ;  /* 0x00000015ff0a7210 */ /* 0x000fca000175e4ff */
[----:B------:R-:W-:-:S05]  /*14d0*/  IMAD.X R11, RZ, RZ, R26, P2 ;  /* 0x000000ffff0b7224 */ /* 0x000fca00010e061a */
[----:B------:R2:W-:Y:S01]  /*14e0*/  STG.E.64 desc[UR10][R12.64], R10 ;  /* 0x0000000a0c007986 */ /* 0x0005e2000c101b0a */
[----:B------:R-:W-:Y:S05]  /*14f0*/  @P0 BRA `(.L_x_8) ;  /* 0xfffffff400ac0947 */ /* 0x000fea000383ffff */
[----:B------:R-:W-:-:S07]  /*1500*/  IMAD.U32 R7, RZ, RZ, UR7 ;  /* 0x00000007ff077e24 */ /* 0x000fce000f8e00ff */
.L_x_7:
[----:B------:R-:W-:-:S09]  /*1510*/  UISETP.NE.AND UP0, UPT, UR8, URZ, UPT ;  /* 0x000000ff0800728c */ /* 0x000fd2000bf05270 */
[----:B------:R-:W-:Y:S05]  /*1520*/  BRA.U !UP0, `(.L_x_6) ;  /* 0x0000000908607547 */ /* 0x000fea000b800000 */
[----:B------:R-:W-:Y:S02]  /*1530*/  UIADD3 UR5, UPT, UPT, UR8, -0x1, URZ ;  /* 0xffffffff08057890 */ /* 0x000fe4000fffe0ff */
[----:B------:R-:W-:Y:S02]  /*1540*/  UISETP.NE.AND UP1, UPT, UR9, URZ, UPT ;  /* 0x000000ff0900728c */ /* 0x000fe4000bf25270 */
[----:B------:R-:W-:-:S09]  /*1550*/  UISETP.GE.U32.AND UP0, UPT, UR5, 0x3, UPT ;  /* 0x000000030500788c */ /* 0x000fd2000bf06070 */
[----:B------:R-:W-:Y:S05]  /*1560*/  BRA.U !UP0, `(.L_x_9) ;  /* 0x0000000508387547 */ /* 0x000fea000b800000 */
[----:B------:R-:W0:Y:S01]  /*1570*/  LDC.64 R8, c[0x0][0x3b0] ;  /* 0x0000ec00ff087b82 */ /* 0x000e220000000a00 */
[----:B--2---:R-:W-:-:S07]  /*1580*/  IMAD R11, R4, UR6, R7 ;  /* 0x00000006040b7c24 */ /* 0x004fce000f8e0207 */
[----:B------:R-:W1:Y:S08]  /*1590*/  LDC R10, c[0x0][0x398] ;  /* 0x0000e600ff0a7b82 */ /* 0x000e700000000800 */
[----:B------:R-:W2:Y:S01]  /*15a0*/  LDC.64 R12, c[0x0][0x380] ;  /* 0x0000e000ff0c7b82 */ /* 0x000ea20000000a00 */
[----:B0-----:R-:W-:-:S05]  /*15b0*/  IMAD.WIDE R8, R11, 0x8, R8 ;  /* 0x000000080b087825 */ /* 0x001fca00078e0208 */
[----:B------:R-:W3:Y:S01]  /*15c0*/  LDG.E.64 R18, desc[UR10][R8.64] ;  /* 0x0000000a08127981 */ /* 0x000ee2000c1e1b00 */
[----:B-1----:R-:W-:-:S04]  /*15d0*/  IMAD R11, R7, R10, R0 ;  /* 0x0000000a070b7224 */ /* 0x002fc800078e0200 */
[----:B--2---:R-:W-:-:S04]  /*15e0*/  IMAD.WIDE R12, R11, 0x10, R12 ;  /* 0x000000100b0c7825 */ /* 0x004fc800078e020c */
        /* <DEDUP_REMOVED lines=47> */
[----:B------:R0:W-:Y:S01]  /*18e0*/  STG.E.64 desc[UR10][R12.64+0x8], R18 ;  /* 0x000008120c007986 */ /* 0x0001e2000c101b0a */
[----:B------:R-:W-:Y:S02]  /*18f0*/  IADD3.X R20, PT, PT, RZ, RZ, R21, P1, P0 ;  /* 0x000000ffff147210 */ /* 0x000fe40000fe0415 */
[----:B------:R-:W-:-:S05]  /*1900*/  IADD3.X R16, P2, PT, RZ, R17, RZ, P2, !PT ;  /* 0x00000011ff107210 */ /* 0x000fca000175e4ff */
[----:B------:R-:W-:-:S05]  /*1910*/  IMAD.X R17, RZ, RZ, R20, P2 ;  /* 0x000000ffff117224 */ /* 0x000fca00010e0614 */
[----:B------:R0:W-:Y:S04]  /*1920*/  STG.E.64 desc[UR10][R12.64], R16 ;  /* 0x000000100c007986 */ /* 0x0001e8000c101b0a */
[----:B------:R-:W2:Y:S01]  /*1930*/  LDG.E.64 R8, desc[UR10][R8.64+0x18] ;  /* 0x0000180a08087981 */ /* 0x000ea2000c1e1b00 */
[----:B------:R-:W-:-:S04]  /*1940*/  IMAD.WIDE R10, R10, 0x10, R12 ;  /* 0x000000100a0a7825 */ /* 0x000fc800078e020c */
[----:B------:R-:W-:Y:S02]  /*1950*/  VIADD R7, R7, 0x4 ;  /* 0x0000000407077836 */ /* 0x000fe40000000000 */
        /* <DEDUP_REMOVED lines=12> */
[----:B------:R-:W-:-:S05]  /*1a20*/  IADD3.X R8, P2, PT, RZ, R21, RZ, P2, !PT ;  /* 0x00000015ff087210 */ /* 0x000fca000175e4ff */
[----:B------:R-:W-:-:S05]  /*1a30*/  IMAD.X R9, RZ, RZ, R24, P2 ;  /* 0x000000ffff097224 */ /* 0x000fca00010e0618 */
[----:B------:R0:W-:Y:S03]  /*1a40*/  STG.E.64 desc[UR10][R10.64], R8 ;  /* 0x000000080a007986 */ /* 0x0001e6000c101b0a */
.L_x_9:
[----:B------:R-:W-:Y:S05]  /*1a50*/  BRA.U !UP1, `(.L_x_6) ;  /* 0x0000000509147547 */ /* 0x000fea000b800000 */
[----:B------:R-:W-:Y:S02]  /*1a60*/  UISETP.NE.AND UP0, UPT, UR9, 0x1, UPT ;  /* 0x000000010900788c */ /* 0x000fe4000bf05270 */
[----:B------:R-:W-:-:S07]  /*1a70*/  ULOP3.LUT UP1, URZ, UR6, 0x1, URZ, 0xc0, !UPT ;  /* 0x0000000106ff7892 */ /* 0x000fce000f82c0ff */
[----:B------:R-:W-:Y:S05]  /*1a80*/  BRA.U !UP0, `(.L_x_10) ;  /* 0x0000000108a87547 */ /* 0x000fea000b800000 */
[----:B0-----:R-:W0:Y:S01]  /*1a90*/  LDC.64 R8, c[0x0][0x3b0] ;  /* 0x0000ec00ff087b82 */ /* 0x001e220000000a00 */
[----:B--2---:R-:W-:-:S07]  /*1aa0*/  IMAD R11, R4, UR6, R7 ;  /* 0x00000006040b7c24 */ /* 0x004fce000f8e0207 */
[----:B------:R-:W1:Y:S08]  /*1ab0*/  LDC R16, c[0x0][0x398] ;  /* 0x0000e600ff107b82 */ /* 0x000e700000000800 */
[----:B------:R-:W2:Y:S01]  /*1ac0*/  LDC.64 R12, c[0x0][0x380] ;  /* 0x0000e000ff0c7b82 */ /* 0x000ea20000000a00 */
[----:B0-----:R-:W-:-:S05]  /*1ad0*/  IMAD.WIDE R8, R11, 0x8, R8 ;  /* 0x000000080b087825 */ /* 0x001fca00078e0208 */
        /* <DEDUP_REMOVED lines=9> */
[----:B-1----:R-:W-:Y:S02]  /*1b70*/  IMAD R11, R7, R16, R0 ;  /* 0x00000010070b7224 */ /* 0x002fe400078e0200 */
        /* <DEDUP_REMOVED lines=27> */
.L_x_10:
[----:B------:R-:W-:Y:S05]  /*1d30*/  BRA.U !UP1, `(.L_x_6) ;  /* 0x00000001095c7547 */ /* 0x000fea000b800000 */
[----:B012---:R-:W0:Y:S01]  /*1d40*/  LDC.64 R12, c[0x0][0x3b0] ;  /* 0x0000ec00ff0c7b82 */ /* 0x007e220000000a00 */
[----:B------:R-:W-:Y:S01]  /*1d50*/  IMAD R9, R4, UR6, R7 ;  /* 0x0000000604097c24 */ /* 0x000fe2000f8e0207 */
[----:B------:R-:W1:Y:S03]  /*1d60*/  LDCU UR5, c[0x0][0x398] ;  /* 0x00007300ff0577ac */ /* 0x000e660008000800 */
[----:B0-----:R-:W-:-:S03]  /*1d70*/  IMAD.WIDE R12, R9, 0x8, R12 ;  /* 0x00000008090c7825 */ /* 0x001fc600078e020c */
[----:B------:R-:W0:Y:S03]  /*1d80*/  LDC.64 R8, c[0x0][0x380] ;  /* 0x0000e000ff087b82 */ /* 0x000e260000000a00 */
[----:B------:R-:W2:Y:S01]  /*1d90*/  LDG.E.64 R12, desc[UR10][R12.64] ;  /* 0x0000000a0c0c7981 */ /* 0x000ea2000c1e1b00 */
[----:B-1----:R-:W-:-:S04]  /*1da0*/  IMAD R7, R7, UR5, R0 ;  /* 0x0000000507077c24 */ /* 0x002fc8000f8e0200 */
        /* <DEDUP_REMOVED lines=16> */
.L_x_6:
[----:B------:R-:W4:Y:S01]  /*1eb0*/  LDCU UR5, c[0x0][0x3c0] ;  /* 0x00007800ff0577ac */ /* 0x000f220008000800 */
[----:B------:R-:W-:-:S04]  /*1ec0*/  UIADD3 UR4, UPT, UPT, UR4, 0x1, URZ ;  /* 0x0000000104047890 */ /* 0x000fc8000fffe0ff */
[----:B----4-:R-:W-:-:S09]  /*1ed0*/  UISETP.NE.AND UP0, UPT, UR4, UR5, UPT ;  /* 0x000000050400728c */ /* 0x010fd2000bf05270 */
[----:B------:R-:W-:Y:S05]  /*1ee0*/  BRA.U UP0, `(.L_x_11) ;  /* 0xffffffe100f47547 */ /* 0x000fea000b83ffff */
[----:B------:R-:W-:Y:S05]  /*1ef0*/  EXIT ;  /* 0x000000000000794d */ /* 0x000fea0003800000 */
.L_x_12:
        /* <DEDUP_REMOVED lines=16> */
.L_x_15:


//--------------------- .nv.global.init           --------------------------
	.section	.nv.global.init,"aw",@progbits
.nv.global.init:
	.type		$str,@object
	.size		$str,(.L_0 - $str)
$str:
        /*0000*/ 	.byte	0x25, 0x6c, 0x6c, 0x64, 0x2c, 0x00
.L_0:


//--------------------- .nv.shared.reserved.0     --------------------------
	.section	.nv.shared.reserved.0,"aw",@nobits
	.weak		__nv_reservedSMEM_offset_0_alias
	.size		__nv_reservedSMEM_offset_0_alias, 0, 64
	.other		__nv_reservedSMEM_offset_0_alias,@"STO_CUDA_RESERVED_SHARED STV_DEFAULT"
__nv_reservedSMEM_offset_0_alias:
	.zero		0
	.zero		64


//--------------------- .nv.constant0._Z11cal_d2TildePmP9uint128_tS_iiiiPi --------------------------
	.section	.nv.constant0._Z11cal_d2TildePmP9uint128_tS_iiiiPi,"a",@progbits
	.sectionflags	@""
	.align	4
.nv.constant0._Z11cal_d2TildePmP9uint128_tS_iiiiPi:
	.zero		944


//--------------------- .nv.constant0._Z12modup_kernelP9uint128_tPmiiiiS1_S1_S1_iii --------------------------
	.section	.nv.constant0._Z12modup_kernelP9uint128_tPmiiiiS1_S1_S1_iii,"a",@progbits
	.sectionflags	@""
	.align	4
.nv.constant0._Z12modup_kernelP9uint128_tPmiiiiS1_S1_S1_iii:
	.zero		964


//--------------------- SYMBOLS --------------------------

	.type		.nv.reservedSmem.offset0,@object
	.size		.nv.reservedSmem.offset0,0x4
	.type		vprintf,@function
